//
// Generated by NVIDIA NVVM Compiler
//
// Compiler Build ID: CL-36424714
// Cuda compilation tools, release 13.0, V13.0.88
// Based on NVVM 20.0.0
//

.version 9.0
.target sm_100
.address_size 64

	// .globl	_Z18smo_kernel_initialPfPiS_S_S0_S0_iif
.extern .func  (.param .b32 func_retval0) vprintf
(
	.param .b64 vprintf_param_0,
	.param .b64 vprintf_param_1
)
;
.global .align 1 .b8 $str[8] = {121, 95, 117, 112, 58, 37, 100};
.global .align 1 .b8 $str$1[9] = {121, 95, 108, 111, 119, 58, 37, 100};
.global .align 1 .b8 $str$2[12] = {101, 95, 108, 111, 119, 58, 37, 48, 46, 50, 102};
.global .align 1 .b8 $str$3[11] = {101, 95, 117, 112, 58, 37, 48, 46, 50, 102};
.global .align 1 .b8 $str$4[10] = {109, 105, 117, 58, 32, 37, 46, 50, 102};

.visible .entry _Z18smo_kernel_initialPfPiS_S_S0_S0_iif(
	.param .u64 .ptr .align 1 _Z18smo_kernel_initialPfPiS_S_S0_S0_iif_param_0,
	.param .u64 .ptr .align 1 _Z18smo_kernel_initialPfPiS_S_S0_S0_iif_param_1,
	.param .u64 .ptr .align 1 _Z18smo_kernel_initialPfPiS_S_S0_S0_iif_param_2,
	.param .u64 .ptr .align 1 _Z18smo_kernel_initialPfPiS_S_S0_S0_iif_param_3,
	.param .u64 .ptr .align 1 _Z18smo_kernel_initialPfPiS_S_S0_S0_iif_param_4,
	.param .u64 .ptr .align 1 _Z18smo_kernel_initialPfPiS_S_S0_S0_iif_param_5,
	.param .u32 _Z18smo_kernel_initialPfPiS_S_S0_S0_iif_param_6,
	.param .u32 _Z18smo_kernel_initialPfPiS_S_S0_S0_iif_param_7,
	.param .f32 _Z18smo_kernel_initialPfPiS_S_S0_S0_iif_param_8
)
{
	.reg .pred 	%p<17>;
	.reg .b32 	%r<16>;
	.reg .b32 	%f<4>;
	.reg .b64 	%rd<18>;

	ld.param.u64 	%rd2, [_Z18smo_kernel_initialPfPiS_S_S0_S0_iif_param_1];
	ld.param.u64 	%rd3, [_Z18smo_kernel_initialPfPiS_S_S0_S0_iif_param_2];
	ld.param.u64 	%rd4, [_Z18smo_kernel_initialPfPiS_S_S0_S0_iif_param_3];
	ld.param.u64 	%rd5, [_Z18smo_kernel_initialPfPiS_S_S0_S0_iif_param_4];
	ld.param.u64 	%rd6, [_Z18smo_kernel_initialPfPiS_S_S0_S0_iif_param_5];
	ld.param.u32 	%r4, [_Z18smo_kernel_initialPfPiS_S_S0_S0_iif_param_6];
	ld.param.f32 	%f2, [_Z18smo_kernel_initialPfPiS_S_S0_S0_iif_param_8];
	mov.u32 	%r5, %ctaid.x;
	mov.u32 	%r6, %ntid.x;
	mov.u32 	%r7, %tid.x;
	mad.lo.s32 	%r1, %r5, %r6, %r7;
	setp.ge.s32 	%p1, %r1, %r4;
	@%p1 bra 	$L__BB0_4;
	cvta.to.global.u64 	%rd7, %rd2;
	cvta.to.global.u64 	%rd8, %rd3;
	cvta.to.global.u64 	%rd9, %rd4;
	cvta.to.global.u64 	%rd10, %rd5;
	mul.wide.s32 	%rd11, %r1, 4;
	add.s64 	%rd1, %rd7, %rd11;
	ld.global.u32 	%r9, [%rd1];
	neg.s32 	%r10, %r9;
	cvt.rn.f32.s32 	%f3, %r10;
	add.s64 	%rd12, %rd8, %rd11;
	st.global.f32 	[%rd12], %f3;
	add.s64 	%rd13, %rd9, %rd11;
	mov.b32 	%r11, 0;
	st.global.u32 	[%rd13], %r11;
	ld.global.u32 	%r12, [%rd1];
	setp.eq.s32 	%p2, %r12, 1;
	setp.eq.s32 	%p3, %r12, -1;
	setp.eq.f32 	%p4, %f2, 0f00000000;
	and.pred  	%p5, %p4, %p3;
	or.pred  	%p6, %p2, %p5;
	selp.u32 	%r13, 1, 0, %p6;
	add.s64 	%rd14, %rd10, %rd11;
	st.global.u32 	[%rd14], %r13;
	ld.global.f32 	%f1, [%rd13];
	setp.gt.f32 	%p7, %f1, 0f00000000;
	setp.lt.f32 	%p8, %f1, %f2;
	and.pred  	%p9, %p7, %p8;
	mov.b32 	%r15, 1;
	@%p9 bra 	$L__BB0_3;
	ld.global.u32 	%r14, [%rd1];
	setp.eq.s32 	%p10, %r14, 1;
	setp.eq.f32 	%p11, %f1, %f2;
	and.pred  	%p12, %p11, %p10;
	setp.eq.s32 	%p13, %r14, -1;
	setp.eq.f32 	%p14, %f1, 0f00000000;
	and.pred  	%p15, %p14, %p13;
	or.pred  	%p16, %p12, %p15;
	selp.u32 	%r15, 1, 0, %p16;
$L__BB0_3:
	cvta.to.global.u64 	%rd15, %rd6;
	add.s64 	%rd17, %rd15, %rd11;
	st.global.u32 	[%rd17], %r15;
$L__BB0_4:
	ret;

}
	// .globl	_Z29calculate_kernel_update_alphaiiPfS_PiS_S_S0_S0_iibbiiPcff
.visible .entry _Z29calculate_kernel_update_alphaiiPfS_PiS_S_S0_S0_iibbiiPcff(
	.param .u32 _Z29calculate_kernel_update_alphaiiPfS_PiS_S_S0_S0_iibbiiPcff_param_0,
	.param .u32 _Z29calculate_kernel_update_alphaiiPfS_PiS_S_S0_S0_iibbiiPcff_param_1,
	.param .u64 .ptr .align 1 _Z29calculate_kernel_update_alphaiiPfS_PiS_S_S0_S0_iibbiiPcff_param_2,
	.param .u64 .ptr .align 1 _Z29calculate_kernel_update_alphaiiPfS_PiS_S_S0_S0_iibbiiPcff_param_3,
	.param .u64 .ptr .align 1 _Z29calculate_kernel_update_alphaiiPfS_PiS_S_S0_S0_iibbiiPcff_param_4,
	.param .u64 .ptr .align 1 _Z29calculate_kernel_update_alphaiiPfS_PiS_S_S0_S0_iibbiiPcff_param_5,
	.param .u64 .ptr .align 1 _Z29calculate_kernel_update_alphaiiPfS_PiS_S_S0_S0_iibbiiPcff_param_6,
	.param .u64 .ptr .align 1 _Z29calculate_kernel_update_alphaiiPfS_PiS_S_S0_S0_iibbiiPcff_param_7,
	.param .u64 .ptr .align 1 _Z29calculate_kernel_update_alphaiiPfS_PiS_S_S0_S0_iibbiiPcff_param_8,
	.param .u32 _Z29calculate_kernel_update_alphaiiPfS_PiS_S_S0_S0_iibbiiPcff_param_9,
	.param .u32 _Z29calculate_kernel_update_alphaiiPfS_PiS_S_S0_S0_iibbiiPcff_param_10,
	.param .u8 _Z29calculate_kernel_update_alphaiiPfS_PiS_S_S0_S0_iibbiiPcff_param_11,
	.param .u8 _Z29calculate_kernel_update_alphaiiPfS_PiS_S_S0_S0_iibbiiPcff_param_12,
	.param .u32 _Z29calculate_kernel_update_alphaiiPfS_PiS_S_S0_S0_iibbiiPcff_param_13,
	.param .u32 _Z29calculate_kernel_update_alphaiiPfS_PiS_S_S0_S0_iibbiiPcff_param_14,
	.param .u64 .ptr .align 1 _Z29calculate_kernel_update_alphaiiPfS_PiS_S_S0_S0_iibbiiPcff_param_15,
	.param .f32 _Z29calculate_kernel_update_alphaiiPfS_PiS_S_S0_S0_iibbiiPcff_param_16,
	.param .f32 _Z29calculate_kernel_update_alphaiiPfS_PiS_S_S0_S0_iibbiiPcff_param_17
)
{
	.local .align 16 .b8 	__local_depot1[3088];
	.reg .b64 	%SP;
	.reg .b64 	%SPL;
	.reg .pred 	%p<53>;
	.reg .b16 	%rs<5>;
	.reg .b32 	%r<131>;
	.reg .b32 	%f<390>;
	.reg .b64 	%rd<157>;
	.reg .b64 	%fd<4>;

	mov.u64 	%SPL, __local_depot1;
	cvta.local.u64 	%SP, %SPL;
	ld.param.u32 	%r63, [_Z29calculate_kernel_update_alphaiiPfS_PiS_S_S0_S0_iibbiiPcff_param_1];
	ld.param.u64 	%rd52, [_Z29calculate_kernel_update_alphaiiPfS_PiS_S_S0_S0_iibbiiPcff_param_2];
	ld.param.u64 	%rd53, [_Z29calculate_kernel_update_alphaiiPfS_PiS_S_S0_S0_iibbiiPcff_param_3];
	ld.param.u64 	%rd54, [_Z29calculate_kernel_update_alphaiiPfS_PiS_S_S0_S0_iibbiiPcff_param_4];
	ld.param.u64 	%rd55, [_Z29calculate_kernel_update_alphaiiPfS_PiS_S_S0_S0_iibbiiPcff_param_5];
	ld.param.u64 	%rd56, [_Z29calculate_kernel_update_alphaiiPfS_PiS_S_S0_S0_iibbiiPcff_param_6];
	ld.param.u32 	%r64, [_Z29calculate_kernel_update_alphaiiPfS_PiS_S_S0_S0_iibbiiPcff_param_9];
	ld.param.u32 	%r65, [_Z29calculate_kernel_update_alphaiiPfS_PiS_S_S0_S0_iibbiiPcff_param_10];
	ld.param.u32 	%r67, [_Z29calculate_kernel_update_alphaiiPfS_PiS_S_S0_S0_iibbiiPcff_param_14];
	ld.param.f32 	%f35, [_Z29calculate_kernel_update_alphaiiPfS_PiS_S_S0_S0_iibbiiPcff_param_17];
	cvta.to.global.u64 	%rd1, %rd53;
	cvta.to.global.u64 	%rd2, %rd55;
	cvta.to.global.u64 	%rd3, %rd56;
	cvta.to.global.u64 	%rd4, %rd54;
	cvta.to.global.u64 	%rd5, %rd52;
	add.u64 	%rd6, %SPL, 16;
	add.u64 	%rd7, %SPL, 1040;
	add.u64 	%rd8, %SPL, 2064;
	mov.u32 	%r68, %ctaid.x;
	mov.u32 	%r69, %ntid.x;
	mul.lo.s32 	%r1, %r68, %r69;
	mov.u32 	%r2, %tid.x;
	add.s32 	%r3, %r1, %r2;
	setp.ge.s32 	%p1, %r3, %r64;
	@%p1 bra 	$L__BB1_52;
	setp.lt.s32 	%p2, %r65, 1;
	@%p2 bra 	$L__BB1_13;
	ld.param.u32 	%r109, [_Z29calculate_kernel_update_alphaiiPfS_PiS_S_S0_S0_iibbiiPcff_param_0];
	mul.lo.s32 	%r4, %r65, %r3;
	mul.lo.s32 	%r5, %r65, %r109;
	mul.lo.s32 	%r6, %r65, %r63;
	and.b32  	%r7, %r65, 7;
	setp.lt.u32 	%p3, %r65, 8;
	mov.b32 	%r117, 0;
	@%p3 bra 	$L__BB1_5;
	and.b32  	%r71, %r65, 2147483640;
	neg.s32 	%r115, %r71;
	add.s64 	%rd148, %rd6, 16;
	add.s64 	%rd147, %rd7, 16;
	add.s64 	%rd146, %rd8, 16;
	mov.u32 	%r112, %r6;
	mov.u32 	%r113, %r5;
	mov.u32 	%r114, %r4;
$L__BB1_4:
	.pragma "nounroll";
	and.b32  	%r117, %r65, 2147483640;
	mul.wide.s32 	%rd60, %r114, 4;
	add.s64 	%rd61, %rd1, 16;
	add.s64 	%rd62, %rd61, %rd60;
	mul.wide.s32 	%rd63, %r113, 4;
	add.s64 	%rd64, %rd61, %rd63;
	mul.wide.s32 	%rd65, %r112, 4;
	add.s64 	%rd66, %rd61, %rd65;
	ld.global.f32 	%f36, [%rd62+-16];
	ld.global.f32 	%f37, [%rd64+-16];
	ld.global.f32 	%f38, [%rd66+-16];
	ld.global.f32 	%f39, [%rd62+-12];
	ld.global.f32 	%f40, [%rd64+-12];
	ld.global.f32 	%f41, [%rd66+-12];
	ld.global.f32 	%f42, [%rd62+-8];
	ld.global.f32 	%f43, [%rd64+-8];
	ld.global.f32 	%f44, [%rd66+-8];
	ld.global.f32 	%f45, [%rd62+-4];
	st.local.v4.f32 	[%rd148+-16], {%f36, %f39, %f42, %f45};
	ld.global.f32 	%f46, [%rd64+-4];
	st.local.v4.f32 	[%rd147+-16], {%f37, %f40, %f43, %f46};
	ld.global.f32 	%f47, [%rd66+-4];
	st.local.v4.f32 	[%rd146+-16], {%f38, %f41, %f44, %f47};
	ld.global.f32 	%f48, [%rd62];
	ld.global.f32 	%f49, [%rd64];
	ld.global.f32 	%f50, [%rd66];
	ld.global.f32 	%f51, [%rd62+4];
	ld.global.f32 	%f52, [%rd64+4];
	ld.global.f32 	%f53, [%rd66+4];
	ld.global.f32 	%f54, [%rd62+8];
	ld.global.f32 	%f55, [%rd64+8];
	ld.global.f32 	%f56, [%rd66+8];
	ld.global.f32 	%f57, [%rd62+12];
	st.local.v4.f32 	[%rd148], {%f48, %f51, %f54, %f57};
	ld.global.f32 	%f58, [%rd64+12];
	st.local.v4.f32 	[%rd147], {%f49, %f52, %f55, %f58};
	ld.global.f32 	%f59, [%rd66+12];
	st.local.v4.f32 	[%rd146], {%f50, %f53, %f56, %f59};
	add.s32 	%r115, %r115, 8;
	add.s32 	%r114, %r114, 8;
	add.s64 	%rd148, %rd148, 32;
	add.s64 	%rd147, %rd147, 32;
	add.s64 	%rd146, %rd146, 32;
	add.s32 	%r113, %r113, 8;
	add.s32 	%r112, %r112, 8;
	setp.ne.s32 	%p4, %r115, 0;
	@%p4 bra 	$L__BB1_4;
$L__BB1_5:
	setp.eq.s32 	%p5, %r7, 0;
	@%p5 bra 	$L__BB1_13;
	and.b32  	%r19, %r65, 3;
	setp.lt.u32 	%p6, %r7, 4;
	@%p6 bra 	$L__BB1_8;
	add.s32 	%r72, %r117, %r4;
	mul.wide.s32 	%rd67, %r72, 4;
	add.s64 	%rd68, %rd1, %rd67;
	ld.global.f32 	%f60, [%rd68];
	mul.wide.u32 	%rd69, %r117, 4;
	add.s64 	%rd70, %rd6, %rd69;
	st.local.f32 	[%rd70], %f60;
	add.s32 	%r73, %r117, %r5;
	mul.wide.s32 	%rd71, %r73, 4;
	add.s64 	%rd72, %rd1, %rd71;
	ld.global.f32 	%f61, [%rd72];
	add.s64 	%rd73, %rd7, %rd69;
	st.local.f32 	[%rd73], %f61;
	add.s32 	%r74, %r117, %r6;
	mul.wide.s32 	%rd74, %r74, 4;
	add.s64 	%rd75, %rd1, %rd74;
	ld.global.f32 	%f62, [%rd75];
	add.s64 	%rd76, %rd8, %rd69;
	st.local.f32 	[%rd76], %f62;
	ld.global.f32 	%f63, [%rd68+4];
	st.local.f32 	[%rd70+4], %f63;
	ld.global.f32 	%f64, [%rd72+4];
	st.local.f32 	[%rd73+4], %f64;
	ld.global.f32 	%f65, [%rd75+4];
	st.local.f32 	[%rd76+4], %f65;
	ld.global.f32 	%f66, [%rd68+8];
	st.local.f32 	[%rd70+8], %f66;
	ld.global.f32 	%f67, [%rd72+8];
	st.local.f32 	[%rd73+8], %f67;
	ld.global.f32 	%f68, [%rd75+8];
	st.local.f32 	[%rd76+8], %f68;
	ld.global.f32 	%f69, [%rd68+12];
	st.local.f32 	[%rd70+12], %f69;
	ld.global.f32 	%f70, [%rd72+12];
	st.local.f32 	[%rd73+12], %f70;
	ld.global.f32 	%f71, [%rd75+12];
	st.local.f32 	[%rd76+12], %f71;
	add.s32 	%r117, %r117, 4;
$L__BB1_8:
	setp.eq.s32 	%p7, %r19, 0;
	@%p7 bra 	$L__BB1_13;
	setp.eq.s32 	%p8, %r19, 1;
	@%p8 bra 	$L__BB1_11;
	add.s32 	%r75, %r117, %r4;
	mul.wide.s32 	%rd77, %r75, 4;
	add.s64 	%rd78, %rd1, %rd77;
	ld.global.f32 	%f72, [%rd78];
	mul.wide.u32 	%rd79, %r117, 4;
	add.s64 	%rd80, %rd6, %rd79;
	st.local.f32 	[%rd80], %f72;
	add.s32 	%r76, %r117, %r5;
	mul.wide.s32 	%rd81, %r76, 4;
	add.s64 	%rd82, %rd1, %rd81;
	ld.global.f32 	%f73, [%rd82];
	add.s64 	%rd83, %rd7, %rd79;
	st.local.f32 	[%rd83], %f73;
	add.s32 	%r77, %r117, %r6;
	mul.wide.s32 	%rd84, %r77, 4;
	add.s64 	%rd85, %rd1, %rd84;
	ld.global.f32 	%f74, [%rd85];
	add.s64 	%rd86, %rd8, %rd79;
	st.local.f32 	[%rd86], %f74;
	ld.global.f32 	%f75, [%rd78+4];
	st.local.f32 	[%rd80+4], %f75;
	ld.global.f32 	%f76, [%rd82+4];
	st.local.f32 	[%rd83+4], %f76;
	ld.global.f32 	%f77, [%rd85+4];
	st.local.f32 	[%rd86+4], %f77;
	add.s32 	%r117, %r117, 2;
$L__BB1_11:
	and.b32  	%r78, %r65, 1;
	setp.eq.b32 	%p9, %r78, 1;
	not.pred 	%p10, %p9;
	@%p10 bra 	$L__BB1_13;
	add.s32 	%r79, %r117, %r4;
	mul.wide.s32 	%rd87, %r79, 4;
	add.s64 	%rd88, %rd1, %rd87;
	ld.global.f32 	%f78, [%rd88];
	mul.wide.u32 	%rd89, %r117, 4;
	add.s64 	%rd90, %rd6, %rd89;
	st.local.f32 	[%rd90], %f78;
	add.s32 	%r80, %r117, %r5;
	mul.wide.s32 	%rd91, %r80, 4;
	add.s64 	%rd92, %rd1, %rd91;
	ld.global.f32 	%f79, [%rd92];
	add.s64 	%rd93, %rd7, %rd89;
	st.local.f32 	[%rd93], %f79;
	add.s32 	%r81, %r117, %r6;
	mul.wide.s32 	%rd94, %r81, 4;
	add.s64 	%rd95, %rd1, %rd94;
	ld.global.f32 	%f80, [%rd95];
	add.s64 	%rd96, %rd8, %rd89;
	st.local.f32 	[%rd96], %f80;
$L__BB1_13:
	ld.param.u32 	%r111, [_Z29calculate_kernel_update_alphaiiPfS_PiS_S_S0_S0_iibbiiPcff_param_13];
	ld.param.s8 	%rs3, [_Z29calculate_kernel_update_alphaiiPfS_PiS_S_S0_S0_iibbiiPcff_param_11];
	setp.eq.s16 	%p11, %rs3, 0;
	mul.lo.s32 	%r24, %r111, %r64;
	add.s32 	%r82, %r24, %r3;
	mul.wide.s32 	%rd97, %r82, 4;
	add.s64 	%rd18, %rd5, %rd97;
	@%p11 bra 	$L__BB1_28;
	setp.lt.s32 	%p12, %r65, 1;
	mov.f32 	%f380, 0f00000000;
	@%p12 bra 	$L__BB1_27;
	and.b32  	%r25, %r65, 15;
	setp.lt.u32 	%p13, %r65, 16;
	mov.f32 	%f380, 0f00000000;
	mov.b32 	%r121, 0;
	@%p13 bra 	$L__BB1_18;
	and.b32  	%r121, %r65, 2147483632;
	neg.s32 	%r119, %r121;
	add.s64 	%rd150, %rd6, 32;
	add.s64 	%rd149, %rd7, 32;
	mov.f32 	%f380, 0f00000000;
$L__BB1_17:
	.pragma "nounroll";
	ld.local.v4.f32 	{%f85, %f86, %f87, %f88}, [%rd150+-32];
	ld.local.v4.f32 	{%f89, %f90, %f91, %f92}, [%rd149+-32];
	sub.f32 	%f93, %f85, %f89;
	fma.rn.f32 	%f94, %f93, %f93, %f380;
	sub.f32 	%f95, %f86, %f90;
	fma.rn.f32 	%f96, %f95, %f95, %f94;
	sub.f32 	%f97, %f87, %f91;
	fma.rn.f32 	%f98, %f97, %f97, %f96;
	sub.f32 	%f99, %f88, %f92;
	fma.rn.f32 	%f100, %f99, %f99, %f98;
	ld.local.v4.f32 	{%f101, %f102, %f103, %f104}, [%rd150+-16];
	ld.local.v4.f32 	{%f105, %f106, %f107, %f108}, [%rd149+-16];
	sub.f32 	%f109, %f101, %f105;
	fma.rn.f32 	%f110, %f109, %f109, %f100;
	sub.f32 	%f111, %f102, %f106;
	fma.rn.f32 	%f112, %f111, %f111, %f110;
	sub.f32 	%f113, %f103, %f107;
	fma.rn.f32 	%f114, %f113, %f113, %f112;
	sub.f32 	%f115, %f104, %f108;
	fma.rn.f32 	%f116, %f115, %f115, %f114;
	ld.local.v4.f32 	{%f117, %f118, %f119, %f120}, [%rd150];
	ld.local.v4.f32 	{%f121, %f122, %f123, %f124}, [%rd149];
	sub.f32 	%f125, %f117, %f121;
	fma.rn.f32 	%f126, %f125, %f125, %f116;
	sub.f32 	%f127, %f118, %f122;
	fma.rn.f32 	%f128, %f127, %f127, %f126;
	sub.f32 	%f129, %f119, %f123;
	fma.rn.f32 	%f130, %f129, %f129, %f128;
	sub.f32 	%f131, %f120, %f124;
	fma.rn.f32 	%f132, %f131, %f131, %f130;
	ld.local.v4.f32 	{%f133, %f134, %f135, %f136}, [%rd150+16];
	ld.local.v4.f32 	{%f137, %f138, %f139, %f140}, [%rd149+16];
	sub.f32 	%f141, %f133, %f137;
	fma.rn.f32 	%f142, %f141, %f141, %f132;
	sub.f32 	%f143, %f134, %f138;
	fma.rn.f32 	%f144, %f143, %f143, %f142;
	sub.f32 	%f145, %f135, %f139;
	fma.rn.f32 	%f146, %f145, %f145, %f144;
	sub.f32 	%f147, %f136, %f140;
	fma.rn.f32 	%f380, %f147, %f147, %f146;
	add.s32 	%r119, %r119, 16;
	add.s64 	%rd150, %rd150, 64;
	add.s64 	%rd149, %rd149, 64;
	setp.ne.s32 	%p14, %r119, 0;
	@%p14 bra 	$L__BB1_17;
$L__BB1_18:
	setp.eq.s32 	%p15, %r25, 0;
	@%p15 bra 	$L__BB1_27;
	and.b32  	%r31, %r65, 7;
	setp.lt.u32 	%p16, %r25, 8;
	@%p16 bra 	$L__BB1_21;
	mul.wide.u32 	%rd98, %r121, 4;
	add.s64 	%rd99, %rd6, %rd98;
	ld.local.f32 	%f149, [%rd99];
	add.s64 	%rd100, %rd7, %rd98;
	ld.local.f32 	%f150, [%rd100];
	sub.f32 	%f151, %f149, %f150;
	fma.rn.f32 	%f152, %f151, %f151, %f380;
	ld.local.f32 	%f153, [%rd99+4];
	ld.local.f32 	%f154, [%rd100+4];
	sub.f32 	%f155, %f153, %f154;
	fma.rn.f32 	%f156, %f155, %f155, %f152;
	ld.local.f32 	%f157, [%rd99+8];
	ld.local.f32 	%f158, [%rd100+8];
	sub.f32 	%f159, %f157, %f158;
	fma.rn.f32 	%f160, %f159, %f159, %f156;
	ld.local.f32 	%f161, [%rd99+12];
	ld.local.f32 	%f162, [%rd100+12];
	sub.f32 	%f163, %f161, %f162;
	fma.rn.f32 	%f164, %f163, %f163, %f160;
	ld.local.f32 	%f165, [%rd99+16];
	ld.local.f32 	%f166, [%rd100+16];
	sub.f32 	%f167, %f165, %f166;
	fma.rn.f32 	%f168, %f167, %f167, %f164;
	ld.local.f32 	%f169, [%rd99+20];
	ld.local.f32 	%f170, [%rd100+20];
	sub.f32 	%f171, %f169, %f170;
	fma.rn.f32 	%f172, %f171, %f171, %f168;
	ld.local.f32 	%f173, [%rd99+24];
	ld.local.f32 	%f174, [%rd100+24];
	sub.f32 	%f175, %f173, %f174;
	fma.rn.f32 	%f176, %f175, %f175, %f172;
	ld.local.f32 	%f177, [%rd99+28];
	ld.local.f32 	%f178, [%rd100+28];
	sub.f32 	%f179, %f177, %f178;
	fma.rn.f32 	%f380, %f179, %f179, %f176;
	add.s32 	%r121, %r121, 8;
$L__BB1_21:
	setp.eq.s32 	%p17, %r31, 0;
	@%p17 bra 	$L__BB1_27;
	and.b32  	%r34, %r65, 3;
	setp.lt.u32 	%p18, %r31, 4;
	@%p18 bra 	$L__BB1_24;
	mul.wide.u32 	%rd101, %r121, 4;
	add.s64 	%rd102, %rd6, %rd101;
	ld.local.f32 	%f181, [%rd102];
	add.s64 	%rd103, %rd7, %rd101;
	ld.local.f32 	%f182, [%rd103];
	sub.f32 	%f183, %f181, %f182;
	fma.rn.f32 	%f184, %f183, %f183, %f380;
	ld.local.f32 	%f185, [%rd102+4];
	ld.local.f32 	%f186, [%rd103+4];
	sub.f32 	%f187, %f185, %f186;
	fma.rn.f32 	%f188, %f187, %f187, %f184;
	ld.local.f32 	%f189, [%rd102+8];
	ld.local.f32 	%f190, [%rd103+8];
	sub.f32 	%f191, %f189, %f190;
	fma.rn.f32 	%f192, %f191, %f191, %f188;
	ld.local.f32 	%f193, [%rd102+12];
	ld.local.f32 	%f194, [%rd103+12];
	sub.f32 	%f195, %f193, %f194;
	fma.rn.f32 	%f380, %f195, %f195, %f192;
	add.s32 	%r121, %r121, 4;
$L__BB1_24:
	setp.eq.s32 	%p19, %r34, 0;
	@%p19 bra 	$L__BB1_27;
	mul.wide.u32 	%rd104, %r121, 4;
	add.s64 	%rd152, %rd7, %rd104;
	add.s64 	%rd151, %rd6, %rd104;
	neg.s32 	%r123, %r34;
$L__BB1_26:
	.pragma "nounroll";
	ld.local.f32 	%f196, [%rd151];
	ld.local.f32 	%f197, [%rd152];
	sub.f32 	%f198, %f196, %f197;
	fma.rn.f32 	%f380, %f198, %f198, %f380;
	add.s64 	%rd152, %rd152, 4;
	add.s64 	%rd151, %rd151, 4;
	add.s32 	%r123, %r123, 1;
	setp.ne.s32 	%p20, %r123, 0;
	@%p20 bra 	$L__BB1_26;
$L__BB1_27:
	ld.param.f32 	%f370, [_Z29calculate_kernel_update_alphaiiPfS_PiS_S_S0_S0_iibbiiPcff_param_16];
	neg.f32 	%f199, %f380;
	mul.f32 	%f200, %f370, %f199;
	fma.rn.f32 	%f201, %f200, 0f3BBB989D, 0f3F000000;
	cvt.sat.f32.f32 	%f202, %f201;
	mov.f32 	%f203, 0f4B400001;
	mov.f32 	%f204, 0f437C0000;
	fma.rm.f32 	%f205, %f202, %f204, %f203;
	add.f32 	%f206, %f205, 0fCB40007F;
	neg.f32 	%f207, %f206;
	fma.rn.f32 	%f208, %f200, 0f3FB8AA3B, %f207;
	fma.rn.f32 	%f209, %f200, 0f32A57060, %f208;
	mov.b32 	%r84, %f205;
	shl.b32 	%r85, %r84, 23;
	mov.b32 	%f210, %r85;
	ex2.approx.ftz.f32 	%f211, %f209;
	mul.f32 	%f212, %f211, %f210;
	st.global.f32 	[%rd18], %f212;
$L__BB1_28:
	ld.param.s8 	%rs4, [_Z29calculate_kernel_update_alphaiiPfS_PiS_S_S0_S0_iibbiiPcff_param_12];
	setp.eq.s16 	%p21, %rs4, 0;
	mul.lo.s32 	%r40, %r67, %r64;
	add.s32 	%r86, %r40, %r3;
	mul.wide.s32 	%rd105, %r86, 4;
	add.s64 	%rd31, %rd5, %rd105;
	@%p21 bra 	$L__BB1_43;
	setp.lt.s32 	%p22, %r65, 1;
	mov.f32 	%f389, 0f00000000;
	@%p22 bra 	$L__BB1_42;
	and.b32  	%r41, %r65, 15;
	setp.lt.u32 	%p23, %r65, 16;
	mov.f32 	%f389, 0f00000000;
	mov.b32 	%r126, 0;
	@%p23 bra 	$L__BB1_33;
	and.b32  	%r126, %r65, 2147483632;
	neg.s32 	%r124, %r126;
	add.s64 	%rd154, %rd6, 32;
	add.s64 	%rd153, %rd8, 32;
	mov.f32 	%f389, 0f00000000;
$L__BB1_32:
	.pragma "nounroll";
	ld.local.v4.f32 	{%f217, %f218, %f219, %f220}, [%rd154+-32];
	ld.local.v4.f32 	{%f221, %f222, %f223, %f224}, [%rd153+-32];
	sub.f32 	%f225, %f217, %f221;
	fma.rn.f32 	%f226, %f225, %f225, %f389;
	sub.f32 	%f227, %f218, %f222;
	fma.rn.f32 	%f228, %f227, %f227, %f226;
	sub.f32 	%f229, %f219, %f223;
	fma.rn.f32 	%f230, %f229, %f229, %f228;
	sub.f32 	%f231, %f220, %f224;
	fma.rn.f32 	%f232, %f231, %f231, %f230;
	ld.local.v4.f32 	{%f233, %f234, %f235, %f236}, [%rd154+-16];
	ld.local.v4.f32 	{%f237, %f238, %f239, %f240}, [%rd153+-16];
	sub.f32 	%f241, %f233, %f237;
	fma.rn.f32 	%f242, %f241, %f241, %f232;
	sub.f32 	%f243, %f234, %f238;
	fma.rn.f32 	%f244, %f243, %f243, %f242;
	sub.f32 	%f245, %f235, %f239;
	fma.rn.f32 	%f246, %f245, %f245, %f244;
	sub.f32 	%f247, %f236, %f240;
	fma.rn.f32 	%f248, %f247, %f247, %f246;
	ld.local.v4.f32 	{%f249, %f250, %f251, %f252}, [%rd154];
	ld.local.v4.f32 	{%f253, %f254, %f255, %f256}, [%rd153];
	sub.f32 	%f257, %f249, %f253;
	fma.rn.f32 	%f258, %f257, %f257, %f248;
	sub.f32 	%f259, %f250, %f254;
	fma.rn.f32 	%f260, %f259, %f259, %f258;
	sub.f32 	%f261, %f251, %f255;
	fma.rn.f32 	%f262, %f261, %f261, %f260;
	sub.f32 	%f263, %f252, %f256;
	fma.rn.f32 	%f264, %f263, %f263, %f262;
	ld.local.v4.f32 	{%f265, %f266, %f267, %f268}, [%rd154+16];
	ld.local.v4.f32 	{%f269, %f270, %f271, %f272}, [%rd153+16];
	sub.f32 	%f273, %f265, %f269;
	fma.rn.f32 	%f274, %f273, %f273, %f264;
	sub.f32 	%f275, %f266, %f270;
	fma.rn.f32 	%f276, %f275, %f275, %f274;
	sub.f32 	%f277, %f267, %f271;
	fma.rn.f32 	%f278, %f277, %f277, %f276;
	sub.f32 	%f279, %f268, %f272;
	fma.rn.f32 	%f389, %f279, %f279, %f278;
	add.s32 	%r124, %r124, 16;
	add.s64 	%rd154, %rd154, 64;
	add.s64 	%rd153, %rd153, 64;
	setp.ne.s32 	%p24, %r124, 0;
	@%p24 bra 	$L__BB1_32;
$L__BB1_33:
	setp.eq.s32 	%p25, %r41, 0;
	@%p25 bra 	$L__BB1_42;
	and.b32  	%r47, %r65, 7;
	setp.lt.u32 	%p26, %r41, 8;
	@%p26 bra 	$L__BB1_36;
	mul.wide.u32 	%rd106, %r126, 4;
	add.s64 	%rd107, %rd6, %rd106;
	ld.local.f32 	%f281, [%rd107];
	add.s64 	%rd108, %rd8, %rd106;
	ld.local.f32 	%f282, [%rd108];
	sub.f32 	%f283, %f281, %f282;
	fma.rn.f32 	%f284, %f283, %f283, %f389;
	ld.local.f32 	%f285, [%rd107+4];
	ld.local.f32 	%f286, [%rd108+4];
	sub.f32 	%f287, %f285, %f286;
	fma.rn.f32 	%f288, %f287, %f287, %f284;
	ld.local.f32 	%f289, [%rd107+8];
	ld.local.f32 	%f290, [%rd108+8];
	sub.f32 	%f291, %f289, %f290;
	fma.rn.f32 	%f292, %f291, %f291, %f288;
	ld.local.f32 	%f293, [%rd107+12];
	ld.local.f32 	%f294, [%rd108+12];
	sub.f32 	%f295, %f293, %f294;
	fma.rn.f32 	%f296, %f295, %f295, %f292;
	ld.local.f32 	%f297, [%rd107+16];
	ld.local.f32 	%f298, [%rd108+16];
	sub.f32 	%f299, %f297, %f298;
	fma.rn.f32 	%f300, %f299, %f299, %f296;
	ld.local.f32 	%f301, [%rd107+20];
	ld.local.f32 	%f302, [%rd108+20];
	sub.f32 	%f303, %f301, %f302;
	fma.rn.f32 	%f304, %f303, %f303, %f300;
	ld.local.f32 	%f305, [%rd107+24];
	ld.local.f32 	%f306, [%rd108+24];
	sub.f32 	%f307, %f305, %f306;
	fma.rn.f32 	%f308, %f307, %f307, %f304;
	ld.local.f32 	%f309, [%rd107+28];
	ld.local.f32 	%f310, [%rd108+28];
	sub.f32 	%f311, %f309, %f310;
	fma.rn.f32 	%f389, %f311, %f311, %f308;
	add.s32 	%r126, %r126, 8;
$L__BB1_36:
	setp.eq.s32 	%p27, %r47, 0;
	@%p27 bra 	$L__BB1_42;
	and.b32  	%r50, %r65, 3;
	setp.lt.u32 	%p28, %r47, 4;
	@%p28 bra 	$L__BB1_39;
	mul.wide.u32 	%rd109, %r126, 4;
	add.s64 	%rd110, %rd6, %rd109;
	ld.local.f32 	%f313, [%rd110];
	add.s64 	%rd111, %rd8, %rd109;
	ld.local.f32 	%f314, [%rd111];
	sub.f32 	%f315, %f313, %f314;
	fma.rn.f32 	%f316, %f315, %f315, %f389;
	ld.local.f32 	%f317, [%rd110+4];
	ld.local.f32 	%f318, [%rd111+4];
	sub.f32 	%f319, %f317, %f318;
	fma.rn.f32 	%f320, %f319, %f319, %f316;
	ld.local.f32 	%f321, [%rd110+8];
	ld.local.f32 	%f322, [%rd111+8];
	sub.f32 	%f323, %f321, %f322;
	fma.rn.f32 	%f324, %f323, %f323, %f320;
	ld.local.f32 	%f325, [%rd110+12];
	ld.local.f32 	%f326, [%rd111+12];
	sub.f32 	%f327, %f325, %f326;
	fma.rn.f32 	%f389, %f327, %f327, %f324;
	add.s32 	%r126, %r126, 4;
$L__BB1_39:
	setp.eq.s32 	%p29, %r50, 0;
	@%p29 bra 	$L__BB1_42;
	mul.wide.u32 	%rd112, %r126, 4;
	add.s64 	%rd156, %rd8, %rd112;
	add.s64 	%rd155, %rd6, %rd112;
	neg.s32 	%r128, %r50;
$L__BB1_41:
	.pragma "nounroll";
	ld.local.f32 	%f328, [%rd155];
	ld.local.f32 	%f329, [%rd156];
	sub.f32 	%f330, %f328, %f329;
	fma.rn.f32 	%f389, %f330, %f330, %f389;
	add.s64 	%rd156, %rd156, 4;
	add.s64 	%rd155, %rd155, 4;
	add.s32 	%r128, %r128, 1;
	setp.ne.s32 	%p30, %r128, 0;
	@%p30 bra 	$L__BB1_41;
$L__BB1_42:
	ld.param.f32 	%f371, [_Z29calculate_kernel_update_alphaiiPfS_PiS_S_S0_S0_iibbiiPcff_param_16];
	neg.f32 	%f331, %f389;
	mul.f32 	%f332, %f371, %f331;
	fma.rn.f32 	%f333, %f332, 0f3BBB989D, 0f3F000000;
	cvt.sat.f32.f32 	%f334, %f333;
	mov.f32 	%f335, 0f4B400001;
	mov.f32 	%f336, 0f437C0000;
	fma.rm.f32 	%f337, %f334, %f336, %f335;
	add.f32 	%f338, %f337, 0fCB40007F;
	neg.f32 	%f339, %f338;
	fma.rn.f32 	%f340, %f332, 0f3FB8AA3B, %f339;
	fma.rn.f32 	%f341, %f332, 0f32A57060, %f340;
	mov.b32 	%r88, %f337;
	shl.b32 	%r89, %r88, 23;
	mov.b32 	%f342, %r89;
	ex2.approx.ftz.f32 	%f343, %f341;
	mul.f32 	%f344, %f343, %f342;
	st.global.f32 	[%rd31], %f344;
$L__BB1_43:
	ld.param.u32 	%r110, [_Z29calculate_kernel_update_alphaiiPfS_PiS_S_S0_S0_iibbiiPcff_param_0];
	mul.wide.s32 	%rd113, %r63, 4;
	add.s64 	%rd114, %rd4, %rd113;
	ld.global.u32 	%r56, [%rd114];
	mul.wide.s32 	%rd115, %r110, 4;
	add.s64 	%rd116, %rd4, %rd115;
	ld.global.u32 	%r57, [%rd116];
	add.s64 	%rd44, %rd3, %rd115;
	ld.global.f32 	%f27, [%rd44];
	add.s64 	%rd45, %rd3, %rd113;
	ld.global.f32 	%f28, [%rd45];
	add.s32 	%r90, %r24, %r110;
	mul.wide.s32 	%rd117, %r90, 4;
	add.s64 	%rd118, %rd5, %rd117;
	ld.global.f32 	%f345, [%rd118];
	add.s32 	%r91, %r40, %r63;
	mul.wide.s32 	%rd119, %r91, 4;
	add.s64 	%rd120, %rd5, %rd119;
	ld.global.f32 	%f346, [%rd120];
	add.s32 	%r92, %r24, %r63;
	mul.wide.s32 	%rd121, %r92, 4;
	add.s64 	%rd122, %rd5, %rd121;
	ld.global.f32 	%f347, [%rd122];
	add.f32 	%f348, %f345, %f346;
	add.f32 	%f349, %f347, %f347;
	sub.f32 	%f29, %f348, %f349;
	neg.s32 	%r93, %r2;
	setp.ne.s32 	%p31, %r1, %r93;
	add.s64 	%rd46, %rd2, %rd115;
	add.s64 	%rd47, %rd2, %rd113;
	@%p31 bra 	$L__BB1_45;
	add.u64 	%rd123, %SP, 0;
	add.u64 	%rd124, %SPL, 0;
	st.local.u32 	[%rd124], %r56;
	mov.u64 	%rd125, $str;
	cvta.global.u64 	%rd126, %rd125;
	{ // callseq 0, 0
	.param .b64 param0;
	st.param.b64 	[param0], %rd126;
	.param .b64 param1;
	st.param.b64 	[param1], %rd123;
	.param .b32 retval0;
	call.uni (retval0), 
	vprintf, 
	(
	param0, 
	param1
	);
	ld.param.b32 	%r94, [retval0];
	} // callseq 0
	st.local.u32 	[%rd124], %r57;
	mov.u64 	%rd127, $str$1;
	cvta.global.u64 	%rd128, %rd127;
	{ // callseq 1, 0
	.param .b64 param0;
	st.param.b64 	[param0], %rd128;
	.param .b64 param1;
	st.param.b64 	[param1], %rd123;
	.param .b32 retval0;
	call.uni (retval0), 
	vprintf, 
	(
	param0, 
	param1
	);
	ld.param.b32 	%r96, [retval0];
	} // callseq 1
	ld.global.f32 	%f350, [%rd46];
	cvt.f64.f32 	%fd1, %f350;
	st.local.f64 	[%rd124], %fd1;
	mov.u64 	%rd129, $str$2;
	cvta.global.u64 	%rd130, %rd129;
	{ // callseq 2, 0
	.param .b64 param0;
	st.param.b64 	[param0], %rd130;
	.param .b64 param1;
	st.param.b64 	[param1], %rd123;
	.param .b32 retval0;
	call.uni (retval0), 
	vprintf, 
	(
	param0, 
	param1
	);
	ld.param.b32 	%r98, [retval0];
	} // callseq 2
	ld.global.f32 	%f351, [%rd47];
	cvt.f64.f32 	%fd2, %f351;
	st.local.f64 	[%rd124], %fd2;
	mov.u64 	%rd131, $str$3;
	cvta.global.u64 	%rd132, %rd131;
	{ // callseq 3, 0
	.param .b64 param0;
	st.param.b64 	[param0], %rd132;
	.param .b64 param1;
	st.param.b64 	[param1], %rd123;
	.param .b32 retval0;
	call.uni (retval0), 
	vprintf, 
	(
	param0, 
	param1
	);
	ld.param.b32 	%r100, [retval0];
	} // callseq 3
	cvt.f64.f32 	%fd3, %f29;
	st.local.f64 	[%rd124], %fd3;
	mov.u64 	%rd133, $str$4;
	cvta.global.u64 	%rd134, %rd133;
	{ // callseq 4, 0
	.param .b64 param0;
	st.param.b64 	[param0], %rd134;
	.param .b64 param1;
	st.param.b64 	[param1], %rd123;
	.param .b32 retval0;
	call.uni (retval0), 
	vprintf, 
	(
	param0, 
	param1
	);
	ld.param.b32 	%r102, [retval0];
	} // callseq 4
$L__BB1_45:
	cvt.rn.f32.s32 	%f352, %r56;
	ld.global.f32 	%f353, [%rd46];
	ld.global.f32 	%f354, [%rd47];
	sub.f32 	%f355, %f353, %f354;
	mul.f32 	%f356, %f355, %f352;
	div.rn.f32 	%f357, %f356, %f29;
	add.f32 	%f30, %f28, %f357;
	mul.lo.s32 	%r104, %r57, %r56;
	cvt.rn.f32.s32 	%f358, %r104;
	sub.f32 	%f359, %f28, %f30;
	fma.rn.f32 	%f31, %f359, %f358, %f27;
	ld.global.f32 	%f360, [%rd18];
	ld.global.f32 	%f361, [%rd31];
	mul.wide.s32 	%rd135, %r3, 4;
	add.s64 	%rd136, %rd2, %rd135;
	ld.global.f32 	%f362, [%rd136];
	sub.f32 	%f363, %f31, %f27;
	cvt.rn.f32.s32 	%f364, %r57;
	mul.f32 	%f365, %f363, %f364;
	fma.rn.f32 	%f366, %f360, %f365, %f362;
	sub.f32 	%f367, %f30, %f28;
	mul.f32 	%f368, %f367, %f352;
	fma.rn.f32 	%f369, %f361, %f368, %f366;
	st.global.f32 	[%rd136], %f369;
	bar.sync 	0;
	setp.ne.s32 	%p32, %r3, %r67;
	@%p32 bra 	$L__BB1_47;
	st.global.f32 	[%rd45], %f30;
	st.global.f32 	[%rd44], %f31;
$L__BB1_47:
	bar.sync 	0;
	add.s64 	%rd48, %rd4, %rd135;
	add.s64 	%rd49, %rd3, %rd135;
	ld.global.f32 	%f32, [%rd49];
	setp.gt.f32 	%p33, %f32, 0f00000000;
	setp.lt.f32 	%p34, %f32, %f35;
	and.pred  	%p35, %p33, %p34;
	mov.b32 	%r129, 1;
	@%p35 bra 	$L__BB1_49;
	ld.global.u32 	%r106, [%rd48];
	setp.eq.s32 	%p36, %r106, 1;
	setp.eq.f32 	%p37, %f32, 0f00000000;
	and.pred  	%p38, %p37, %p36;
	setp.eq.s32 	%p39, %r106, -1;
	setp.eq.f32 	%p40, %f32, %f35;
	and.pred  	%p41, %p40, %p39;
	or.pred  	%p42, %p38, %p41;
	selp.u32 	%r129, 1, 0, %p42;
$L__BB1_49:
	ld.param.u64 	%rd144, [_Z29calculate_kernel_update_alphaiiPfS_PiS_S_S0_S0_iibbiiPcff_param_7];
	cvta.to.global.u64 	%rd138, %rd144;
	add.s64 	%rd140, %rd138, %rd135;
	st.global.u32 	[%rd140], %r129;
	ld.global.f32 	%f33, [%rd49];
	setp.gt.f32 	%p43, %f33, 0f00000000;
	setp.lt.f32 	%p44, %f33, %f35;
	and.pred  	%p45, %p43, %p44;
	mov.b32 	%r130, 1;
	@%p45 bra 	$L__BB1_51;
	ld.global.u32 	%r108, [%rd48];
	setp.eq.s32 	%p46, %r108, 1;
	setp.eq.f32 	%p47, %f33, %f35;
	and.pred  	%p48, %p47, %p46;
	setp.eq.s32 	%p49, %r108, -1;
	setp.eq.f32 	%p50, %f33, 0f00000000;
	and.pred  	%p51, %p50, %p49;
	or.pred  	%p52, %p48, %p51;
	selp.u32 	%r130, 1, 0, %p52;
$L__BB1_51:
	ld.param.u64 	%rd145, [_Z29calculate_kernel_update_alphaiiPfS_PiS_S_S0_S0_iibbiiPcff_param_8];
	cvta.to.global.u64 	%rd141, %rd145;
	add.s64 	%rd143, %rd141, %rd135;
	st.global.u32 	[%rd143], %r130;
$L__BB1_52:
	ret;

}
	// .globl	_Z22write_kernel_to_memoryPfS_iiS_i
.visible .entry _Z22write_kernel_to_memoryPfS_iiS_i(
	.param .u64 .ptr .align 1 _Z22write_kernel_to_memoryPfS_iiS_i_param_0,
	.param .u64 .ptr .align 1 _Z22write_kernel_to_memoryPfS_iiS_i_param_1,
	.param .u32 _Z22write_kernel_to_memoryPfS_iiS_i_param_2,
	.param .u32 _Z22write_kernel_to_memoryPfS_iiS_i_param_3,
	.param .u64 .ptr .align 1 _Z22write_kernel_to_memoryPfS_iiS_i_param_4,
	.param .u32 _Z22write_kernel_to_memoryPfS_iiS_i_param_5
)
{
	.reg .pred 	%p<2>;
	.reg .b32 	%r<10>;
	.reg .b32 	%f<3>;
	.reg .b64 	%rd<14>;

	ld.param.u64 	%rd1, [_Z22write_kernel_to_memoryPfS_iiS_i_param_0];
	ld.param.u64 	%rd2, [_Z22write_kernel_to_memoryPfS_iiS_i_param_1];
	ld.param.u32 	%r2, [_Z22write_kernel_to_memoryPfS_iiS_i_param_2];
	ld.param.u32 	%r3, [_Z22write_kernel_to_memoryPfS_iiS_i_param_3];
	ld.param.u64 	%rd3, [_Z22write_kernel_to_memoryPfS_iiS_i_param_4];
	ld.param.u32 	%r4, [_Z22write_kernel_to_memoryPfS_iiS_i_param_5];
	mov.u32 	%r5, %ctaid.x;
	mov.u32 	%r6, %ntid.x;
	mov.u32 	%r7, %tid.x;
	mad.lo.s32 	%r1, %r5, %r6, %r7;
	setp.ge.s32 	%p1, %r1, %r4;
	@%p1 bra 	$L__BB2_2;
	cvta.to.global.u64 	%rd4, %rd3;
	cvta.to.global.u64 	%rd5, %rd1;
	cvta.to.global.u64 	%rd6, %rd2;
	mad.lo.s32 	%r8, %r4, %r2, %r1;
	mul.wide.s32 	%rd7, %r8, 4;
	add.s64 	%rd8, %rd4, %rd7;
	ld.global.f32 	%f1, [%rd8];
	mul.wide.s32 	%rd9, %r1, 4;
	add.s64 	%rd10, %rd5, %rd9;
	st.global.f32 	[%rd10], %f1;
	mad.lo.s32 	%r9, %r4, %r3, %r1;
	mul.wide.s32 	%rd11, %r9, 4;
	add.s64 	%rd12, %rd4, %rd11;
	ld.global.f32 	%f2, [%rd12];
	add.s64 	%rd13, %rd6, %rd9;
	st.global.f32 	[%rd13], %f2;
$L__BB2_2:
	ret;

}


// ===== COMPILED SASS (sm_100) =====

	.target	sm_100

	.elftype	@"ET_EXEC"


//--------------------- .note.nv.tkinfo           --------------------------
	.section	.note.nv.tkinfo,"",@"SHT_NOTE"
	.sectionflags	@"SHF_NOTE_NV_TKINFO"
	.tkinfo
        /*0018*/ 	.word	0x00000002
        /*0030*/ 	.string	""
        /*0030*/ 	.string	"ptxas"
        /*0030*/ 	.string	"Cuda compilation tools, release 13.0, V13.0.88"
        /*0030*/ 	.string	"Build cuda_13.0.r13.0/compiler.36424714_0"
        /*0030*/ 	.string	"-arch sm_100 -m 64 "



//--------------------- .note.nv.cuinfo           --------------------------
	.section	.note.nv.cuinfo,"",@"SHT_NOTE"
	.sectionflags	@"SHF_NOTE_NV_CUINFO"
        /*0018*/ 	.short	0x0002
        /*001a*/ 	.short	0x0064
        /*001c*/ 	.short	0x0082
	.zero		2


//--------------------- .nv.info                  --------------------------
	.section	.nv.info,"",@"SHT_CUDA_INFO"
	.align	4


	//----- nvinfo : EIATTR_REGCOUNT
	.align		4
        /*0000*/ 	.byte	0x04, 0x2f
        /*0002*/ 	.short	(.L_6 - .L_5)
	.align		4
.L_5:
        /*0004*/ 	.word	index@(_Z18smo_kernel_initialPfPiS_S_S0_S0_iif)
        /*0008*/ 	.word	0x00000012


	//----- nvinfo : EIATTR_FRAME_SIZE
	.align		4
.L_6:
        /*000c*/ 	.byte	0x04, 0x11
        /*000e*/ 	.short	(.L_8 - .L_7)
	.align		4
.L_7:
        /*0010*/ 	.word	index@(_Z18smo_kernel_initialPfPiS_S_S0_S0_iif)
        /*0014*/ 	.word	0x00000000


	//----- nvinfo : EIATTR_REGCOUNT
	.align		4
.L_8:
        /*0018*/ 	.byte	0x04, 0x2f
        /*001a*/ 	.short	(.L_10 - .L_9)
	.align		4
.L_9:
        /*001c*/ 	.word	index@(_Z29calculate_kernel_update_alphaiiPfS_PiS_S_S0_S0_iibbiiPcff)
        /*0020*/ 	.word	0x00000020


	//----- nvinfo : EIATTR_FRAME_SIZE
	.align		4
.L_10:
        /*0024*/ 	.byte	0x04, 0x11
        /*0026*/ 	.short	(.L_12 - .L_11)
	.align		4
.L_11:
        /*0028*/ 	.word	index@($__internal_0_$__cuda_sm3x_div_rn_noftz_f32_slowpath)
        /*002c*/ 	.word	0x00000c10


	//----- nvinfo : EIATTR_FRAME_SIZE
	.align		4
.L_12:
        /*0030*/ 	.byte	0x04, 0x11
        /*0032*/ 	.short	(.L_14 - .L_13)
	.align		4
.L_13:
        /*0034*/ 	.word	index@(_Z29calculate_kernel_update_alphaiiPfS_PiS_S_S0_S0_iibbiiPcff)
        /*0038*/ 	.word	0x00000c10


	//----- nvinfo : EIATTR_REGCOUNT
	.align		4
.L_14:
        /*003c*/ 	.byte	0x04, 0x2f
        /*003e*/ 	.short	(.L_16 - .L_15)
	.align		4
.L_15:
        /*0040*/ 	.word	index@(_Z22write_kernel_to_memoryPfS_iiS_i)
        /*0044*/ 	.word	0x0000000e


	//----- nvinfo : EIATTR_FRAME_SIZE
	.align		4
.L_16:
        /*0048*/ 	.byte	0x04, 0x11
        /*004a*/ 	.short	(.L_18 - .L_17)
	.align		4
.L_17:
        /*004c*/ 	.word	index@(_Z22write_kernel_to_memoryPfS_iiS_i)
        /*0050*/ 	.word	0x00000000


	//----- nvinfo : EIATTR_MIN_STACK_SIZE
	.align		4
.L_18:
        /*0054*/ 	.byte	0x04, 0x12
        /*0056*/ 	.short	(.L_20 - .L_19)
	.align		4
.L_19:
        /*0058*/ 	.word	index@(_Z22write_kernel_to_memoryPfS_iiS_i)
        /*005c*/ 	.word	0x00000000


	//----- nvinfo : EIATTR_MIN_STACK_SIZE
	.align		4
.L_20:
        /*0060*/ 	.byte	0x04, 0x12
        /*0062*/ 	.short	(.L_22 - .L_21)
	.align		4
.L_21:
        /*0064*/ 	.word	index@(_Z29calculate_kernel_update_alphaiiPfS_PiS_S_S0_S0_iibbiiPcff)
        /*0068*/ 	.word	0x00000c10


	//----- nvinfo : EIATTR_MIN_STACK_SIZE
	.align		4
.L_22:
        /*006c*/ 	.byte	0x04, 0x12
        /*006e*/ 	.short	(.L_24 - .L_23)
	.align		4
.L_23:
        /*0070*/ 	.word	index@(_Z18smo_kernel_initialPfPiS_S_S0_S0_iif)
        /*0074*/ 	.word	0x00000000
.L_24:


//--------------------- .nv.compat                --------------------------
	.section	.nv.compat,"",@"SHT_CUDA_COMPAT_INFO"
	.align	4
        /*0000*/ 	.byte	0x02, 0x09, 0x00, 0x00, 0x02, 0x02, 0x01, 0x00, 0x02, 0x05, 0x05, 0x00, 0x03, 0x07, 0x01, 0x01
        /*0010*/ 	.byte	0x02, 0x03, 0x00, 0x00, 0x02, 0x06, 0x01, 0x00, 0x04, 0x0b, 0x08, 0x00, 0x01, 0x00, 0x00, 0x00
        /*0020*/ 	.byte	0x00, 0x00, 0x00, 0x00


//--------------------- .nv.info._Z22write_kernel_to_memoryPfS_iiS_i --------------------------
	.section	.nv.info._Z22write_kernel_to_memoryPfS_iiS_i,"",@"SHT_CUDA_INFO"
	.sectionflags	@""
	.align	4


	//----- nvinfo : EIATTR_CUDA_API_VERSION
	.align		4
        /*0000*/ 	.byte	0x04, 0x37
        /*0002*/ 	.short	(.L_26 - .L_25)
.L_25:
        /*0004*/ 	.word	0x00000082


	//----- nvinfo : EIATTR_KPARAM_INFO
	.align		4
.L_26:
        /*0008*/ 	.byte	0x04, 0x17
        /*000a*/ 	.short	(.L_28 - .L_27)
.L_27:
        /*000c*/ 	.word	0x00000000
        /*0010*/ 	.short	0x0005
        /*0012*/ 	.short	0x0020
        /*0014*/ 	.byte	0x00, 0xf0, 0x11, 0x00


	//----- nvinfo : EIATTR_KPARAM_INFO
	.align		4
.L_28:
        /*0018*/ 	.byte	0x04, 0x17
        /*001a*/ 	.short	(.L_30 - .L_29)
.L_29:
        /*001c*/ 	.word	0x00000000
        /*0020*/ 	.short	0x0004
        /*0022*/ 	.short	0x0018
        /*0024*/ 	.byte	0x00, 0xf5, 0x21, 0x00


	//----- nvinfo : EIATTR_KPARAM_INFO
	.align		4
.L_30:
        /*0028*/ 	.byte	0x04, 0x17
        /*002a*/ 	.short	(.L_32 - .L_31)
.L_31:
        /*002c*/ 	.word	0x00000000
        /*0030*/ 	.short	0x0003
        /*0032*/ 	.short	0x0014
        /*0034*/ 	.byte	0x00, 0xf0, 0x11, 0x00


	//----- nvinfo : EIATTR_KPARAM_INFO
	.align		4
.L_32:
        /*0038*/ 	.byte	0x04, 0x17
        /*003a*/ 	.short	(.L_34 - .L_33)
.L_33:
        /*003c*/ 	.word	0x00000000
        /*0040*/ 	.short	0x0002
        /*0042*/ 	.short	0x0010
        /*0044*/ 	.byte	0x00, 0xf0, 0x11, 0x00


	//----- nvinfo : EIATTR_KPARAM_INFO
	.align		4
.L_34:
        /*0048*/ 	.byte	0x04, 0x17
        /*004a*/ 	.short	(.L_36 - .L_35)
.L_35:
        /*004c*/ 	.word	0x00000000
        /*0050*/ 	.short	0x0001
        /*0052*/ 	.short	0x0008
        /*0054*/ 	.byte	0x00, 0xf5, 0x21, 0x00


	//----- nvinfo : EIATTR_KPARAM_INFO
	.align		4
.L_36:
        /*0058*/ 	.byte	0x04, 0x17
        /*005a*/ 	.short	(.L_38 - .L_37)
.L_37:
        /*005c*/ 	.word	0x00000000
        /*0060*/ 	.short	0x0000
        /*0062*/ 	.short	0x0000
        /*0064*/ 	.byte	0x00, 0xf5, 0x21, 0x00


	//----- nvinfo : EIATTR_SPARSE_MMA_MASK
	.align		4
.L_38:
        /*0068*/ 	.byte	0x03, 0x50
        /*006a*/ 	.short	0x0000


	//----- nvinfo : EIATTR_MAXREG_COUNT
	.align		4
        /*006c*/ 	.byte	0x03, 0x1b
        /*006e*/ 	.short	0x00ff


	//----- nvinfo : EIATTR_MERCURY_ISA_VERSION
	.align		4
        /*0070*/ 	.byte	0x03, 0x5f
        /*0072*/ 	.short	0x0101


	//----- nvinfo : EIATTR_VRC_CTA_INIT_COUNT
	.align		4
        /*0074*/ 	.byte	0x02, 0x4a
	.zero		1
	.zero		1


	//----- nvinfo : EIATTR_EXIT_INSTR_OFFSETS
	.align		4
        /*0078*/ 	.byte	0x04, 0x1c
        /*007a*/ 	.short	(.L_40 - .L_39)


	//   ....[0]....
.L_39:
        /*007c*/ 	.word	0x00000070


	//   ....[1]....
        /*0080*/ 	.word	0x00000170


	//----- nvinfo : EIATTR_CBANK_PARAM_SIZE
	.align		4
.L_40:
        /*0084*/ 	.byte	0x03, 0x19
        /*0086*/ 	.short	0x0024


	//----- nvinfo : EIATTR_PARAM_CBANK
	.align		4
        /*0088*/ 	.byte	0x04, 0x0a
        /*008a*/ 	.short	(.L_42 - .L_41)
	.align		4
.L_41:
        /*008c*/ 	.word	index@(.nv.constant0._Z22write_kernel_to_memoryPfS_iiS_i)
        /*0090*/ 	.short	0x0380
        /*0092*/ 	.short	0x0024


	//----- nvinfo : EIATTR_SW_WAR
	.align		4
.L_42:
        /*0094*/ 	.byte	0x04, 0x36
        /*0096*/ 	.short	(.L_44 - .L_43)
.L_43:
        /*0098*/ 	.word	0x00000008
.L_44:


//--------------------- .nv.info._Z29calculate_kernel_update_alphaiiPfS_PiS_S_S0_S0_iibbiiPcff --------------------------
	.section	.nv.info._Z29calculate_kernel_update_alphaiiPfS_PiS_S_S0_S0_iibbiiPcff,"",@"SHT_CUDA_INFO"
	.sectionflags	@""
	.align	4


	//----- nvinfo : EIATTR_CUDA_API_VERSION
	.align		4
        /*0000*/ 	.byte	0x04, 0x37
        /*0002*/ 	.short	(.L_46 - .L_45)
.L_45:
        /*0004*/ 	.word	0x00000082


	//----- nvinfo : EIATTR_KPARAM_INFO
	.align		4
.L_46:
        /*0008*/ 	.byte	0x04, 0x17
        /*000a*/ 	.short	(.L_48 - .L_47)
.L_47:
        /*000c*/ 	.word	0x00000000
        /*0010*/ 	.short	0x0011
        /*0012*/ 	.short	0x0064
        /*0014*/ 	.byte	0x00, 0xf0, 0x11, 0x00


	//----- nvinfo : EIATTR_KPARAM_INFO
	.align		4
.L_48:
        /*0018*/ 	.byte	0x04, 0x17
        /*001a*/ 	.short	(.L_50 - .L_49)
.L_49:
        /*001c*/ 	.word	0x00000000
        /*0020*/ 	.short	0x0010
        /*0022*/ 	.short	0x0060
        /*0024*/ 	.byte	0x00, 0xf0, 0x11, 0x00


	//----- nvinfo : EIATTR_KPARAM_INFO
	.align		4
.L_50:
        /*0028*/ 	.byte	0x04, 0x17
        /*002a*/ 	.short	(.L_52 - .L_51)
.L_51:
        /*002c*/ 	.word	0x00000000
        /*0030*/ 	.short	0x000f
        /*0032*/ 	.short	0x0058
        /*0034*/ 	.byte	0x00, 0xf5, 0x21, 0x00


	//----- nvinfo : EIATTR_KPARAM_INFO
	.align		4
.L_52:
        /*0038*/ 	.byte	0x04, 0x17
        /*003a*/ 	.short	(.L_54 - .L_53)
.L_53:
        /*003c*/ 	.word	0x00000000
        /*0040*/ 	.short	0x000e
        /*0042*/ 	.short	0x0050
        /*0044*/ 	.byte	0x00, 0xf0, 0x11, 0x00


	//----- nvinfo : EIATTR_KPARAM_INFO
	.align		4
.L_54:
        /*0048*/ 	.byte	0x04, 0x17
        /*004a*/ 	.short	(.L_56 - .L_55)
.L_55:
        /*004c*/ 	.word	0x00000000
        /*0050*/ 	.short	0x000d
        /*0052*/ 	.short	0x004c
        /*0054*/ 	.byte	0x00, 0xf0, 0x11, 0x00


	//----- nvinfo : EIATTR_KPARAM_INFO
	.align		4
.L_56:
        /*0058*/ 	.byte	0x04, 0x17
        /*005a*/ 	.short	(.L_58 - .L_57)
.L_57:
        /*005c*/ 	.word	0x00000000
        /*0060*/ 	.short	0x000c
        /*0062*/ 	.short	0x0049
        /*0064*/ 	.byte	0x00, 0xf0, 0x05, 0x00


	//----- nvinfo : EIATTR_KPARAM_INFO
	.align		4
.L_58:
        /*0068*/ 	.byte	0x04, 0x17
        /*006a*/ 	.short	(.L_60 - .L_59)
.L_59:
        /*006c*/ 	.word	0x00000000
        /*0070*/ 	.short	0x000b
        /*0072*/ 	.short	0x0048
        /*0074*/ 	.byte	0x00, 0xf0, 0x05, 0x00


	//----- nvinfo : EIATTR_KPARAM_INFO
	.align		4
.L_60:
        /*0078*/ 	.byte	0x04, 0x17
        /*007a*/ 	.short	(.L_62 - .L_61)
.L_61:
        /*007c*/ 	.word	0x00000000
        /*0080*/ 	.short	0x000a
        /*0082*/ 	.short	0x0044
        /*0084*/ 	.byte	0x00, 0xf0, 0x11, 0x00


	//----- nvinfo : EIATTR_KPARAM_INFO
	.align		4
.L_62:
        /*0088*/ 	.byte	0x04, 0x17
        /*008a*/ 	.short	(.L_64 - .L_63)
.L_63:
        /*008c*/ 	.word	0x00000000
        /*0090*/ 	.short	0x0009
        /*0092*/ 	.short	0x0040
        /*0094*/ 	.byte	0x00, 0xf0, 0x11, 0x00


	//----- nvinfo : EIATTR_KPARAM_INFO
	.align		4
.L_64:
        /*0098*/ 	.byte	0x04, 0x17
        /*009a*/ 	.short	(.L_66 - .L_65)
.L_65:
        /*009c*/ 	.word	0x00000000
        /*00a0*/ 	.short	0x0008
        /*00a2*/ 	.short	0x0038
        /*00a4*/ 	.byte	0x00, 0xf5, 0x21, 0x00


	//----- nvinfo : EIATTR_KPARAM_INFO
	.align		4
.L_66:
        /*00a8*/ 	.byte	0x04, 0x17
        /*00aa*/ 	.short	(.L_68 - .L_67)
.L_67:
        /*00ac*/ 	.word	0x00000000
        /*00b0*/ 	.short	0x0007
        /*00b2*/ 	.short	0x0030
        /*00b4*/ 	.byte	0x00, 0xf5, 0x21, 0x00


	//----- nvinfo : EIATTR_KPARAM_INFO
	.align		4
.L_68:
        /*00b8*/ 	.byte	0x04, 0x17
        /*00ba*/ 	.short	(.L_70 - .L_69)
.L_69:
        /*00bc*/ 	.word	0x00000000
        /*00c0*/ 	.short	0x0006
        /*00c2*/ 	.short	0x0028
        /*00c4*/ 	.byte	0x00, 0xf5, 0x21, 0x00


	//----- nvinfo : EIATTR_KPARAM_INFO
	.align		4
.L_70:
        /*00c8*/ 	.byte	0x04, 0x17
        /*00ca*/ 	.short	(.L_72 - .L_71)
.L_71:
        /*00cc*/ 	.word	0x00000000
        /*00d0*/ 	.short	0x0005
        /*00d2*/ 	.short	0x0020
        /*00d4*/ 	.byte	0x00, 0xf5, 0x21, 0x00


	//----- nvinfo : EIATTR_KPARAM_INFO
	.align		4
.L_72:
        /*00d8*/ 	.byte	0x04, 0x17
        /*00da*/ 	.short	(.L_74 - .L_73)
.L_73:
        /*00dc*/ 	.word	0x00000000
        /*00e0*/ 	.short	0x0004
        /*00e2*/ 	.short	0x0018
        /*00e4*/ 	.byte	0x00, 0xf5, 0x21, 0x00


	//----- nvinfo : EIATTR_KPARAM_INFO
	.align		4
.L_74:
        /*00e8*/ 	.byte	0x04, 0x17
        /*00ea*/ 	.short	(.L_76 - .L_75)
.L_75:
        /*00ec*/ 	.word	0x00000000
        /*00f0*/ 	.short	0x0003
        /*00f2*/ 	.short	0x0010
        /*00f4*/ 	.byte	0x00, 0xf5, 0x21, 0x00


	//----- nvinfo : EIATTR_KPARAM_INFO
	.align		4
.L_76:
        /*00f8*/ 	.byte	0x04, 0x17
        /*00fa*/ 	.short	(.L_78 - .L_77)
.L_77:
        /*00fc*/ 	.word	0x00000000
        /*0100*/ 	.short	0x0002
        /*0102*/ 	.short	0x0008
        /*0104*/ 	.byte	0x00, 0xf5, 0x21, 0x00


	//----- nvinfo : EIATTR_KPARAM_INFO
	.align		4
.L_78:
        /*0108*/ 	.byte	0x04, 0x17
        /*010a*/ 	.short	(.L_80 - .L_79)
.L_79:
        /*010c*/ 	.word	0x00000000
        /*0110*/ 	.short	0x0001
        /*0112*/ 	.short	0x0004
        /*0114*/ 	.byte	0x00, 0xf0, 0x11, 0x00


	//----- nvinfo : EIATTR_KPARAM_INFO
	.align		4
.L_80:
        /*0118*/ 	.byte	0x04, 0x17
        /*011a*/ 	.short	(.L_82 - .L_81)
.L_81:
        /*011c*/ 	.word	0x00000000
        /*0120*/ 	.short	0x0000
        /*0122*/ 	.short	0x0000
        /*0124*/ 	.byte	0x00, 0xf0, 0x11, 0x00


	//----- nvinfo : EIATTR_SPARSE_MMA_MASK
	.align		4
.L_82:
        /*0128*/ 	.byte	0x03, 0x50
        /*012a*/ 	.short	0x0000


	//----- nvinfo : EIATTR_MAXREG_COUNT
	.align		4
        /*012c*/ 	.byte	0x03, 0x1b
        /*012e*/ 	.short	0x00ff


	//----- nvinfo : EIATTR_NUM_BARRIERS
	.align		4
        /*0130*/ 	.byte	0x02, 0x4c
        /*0132*/ 	.byte	0x01
	.zero		1


	//----- nvinfo : EIATTR_EXTERNS
	.align		4
        /*0134*/ 	.byte	0x04, 0x0f
        /*0136*/ 	.short	(.L_84 - .L_83)


	//   ....[0]....
	.align		4
.L_83:
        /*0138*/ 	.word	index@(vprintf)


	//----- nvinfo : EIATTR_MERCURY_ISA_VERSION
	.align		4
.L_84:
        /*013c*/ 	.byte	0x03, 0x5f
        /*013e*/ 	.short	0x0101


	//----- nvinfo : EIATTR_VRC_CTA_INIT_COUNT
	.align		4
        /*0140*/ 	.byte	0x02, 0x4a
	.zero		1
	.zero		1


	//----- nvinfo : EIATTR_SYSCALL_OFFSETS
	.align		4
        /*0144*/ 	.byte	0x04, 0x46
        /*0146*/ 	.short	(.L_86 - .L_85)


	//   ....[0]....
.L_85:
        /*0148*/ 	.word	0x00001f30


	//   ....[1]....
        /*014c*/ 	.word	0x00001fd0


	//   ....[2]....
        /*0150*/ 	.word	0x000020a0


	//   ....[3]....
        /*0154*/ 	.word	0x00002170


	//   ....[4]....
        /*0158*/ 	.word	0x00002210


	//----- nvinfo : EIATTR_EXIT_INSTR_OFFSETS
	.align		4
.L_86:
        /*015c*/ 	.byte	0x04, 0x1c
        /*015e*/ 	.short	(.L_88 - .L_87)


	//   ....[0]....
.L_87:
        /*0160*/ 	.word	0x000000f0


	//   ....[1]....
        /*0164*/ 	.word	0x000027d0


	//----- nvinfo : EIATTR_CRS_STACK_SIZE
	.align		4
.L_88:
        /*0168*/ 	.byte	0x04, 0x1e
        /*016a*/ 	.short	(.L_90 - .L_89)
.L_89:
        /*016c*/ 	.word	0x00000000


	//----- nvinfo : EIATTR_CBANK_PARAM_SIZE
	.align		4
.L_90:
        /*0170*/ 	.byte	0x03, 0x19
        /*0172*/ 	.short	0x0068


	//----- nvinfo : EIATTR_PARAM_CBANK
	.align		4
        /*0174*/ 	.byte	0x04, 0x0a
        /*0176*/ 	.short	(.L_92 - .L_91)
	.align		4
.L_91:
        /*0178*/ 	.word	index@(.nv.constant0._Z29calculate_kernel_update_alphaiiPfS_PiS_S_S0_S0_iibbiiPcff)
        /*017c*/ 	.short	0x0380
        /*017e*/ 	.short	0x0068


	//----- nvinfo : EIATTR_SW_WAR
	.align		4
.L_92:
        /*0180*/ 	.byte	0x04, 0x36
        /*0182*/ 	.short	(.L_94 - .L_93)
.L_93:
        /*0184*/ 	.word	0x00000008
.L_94:


//--------------------- .nv.info._Z18smo_kernel_initialPfPiS_S_S0_S0_iif --------------------------
	.section	.nv.info._Z18smo_kernel_initialPfPiS_S_S0_S0_iif,"",@"SHT_CUDA_INFO"
	.sectionflags	@""
	.align	4


	//----- nvinfo : EIATTR_CUDA_API_VERSION
	.align		4
        /*0000*/ 	.byte	0x04, 0x37
        /*0002*/ 	.short	(.L_96 - .L_95)
.L_95:
        /*0004*/ 	.word	0x00000082


	//----- nvinfo : EIATTR_KPARAM_INFO
	.align		4
.L_96:
        /*0008*/ 	.byte	0x04, 0x17
        /*000a*/ 	.short	(.L_98 - .L_97)
.L_97:
        /*000c*/ 	.word	0x00000000
        /*0010*/ 	.short	0x0008
        /*0012*/ 	.short	0x0038
        /*0014*/ 	.byte	0x00, 0xf0, 0x11, 0x00


	//----- nvinfo : EIATTR_KPARAM_INFO
	.align		4
.L_98:
        /*0018*/ 	.byte	0x04, 0x17
        /*001a*/ 	.short	(.L_100 - .L_99)
.L_99:
        /*001c*/ 	.word	0x00000000
        /*0020*/ 	.short	0x0007
        /*0022*/ 	.short	0x0034
        /*0024*/ 	.byte	0x00, 0xf0, 0x11, 0x00


	//----- nvinfo : EIATTR_KPARAM_INFO
	.align		4
.L_100:
        /*0028*/ 	.byte	0x04, 0x17
        /*002a*/ 	.short	(.L_102 - .L_101)
.L_101:
        /*002c*/ 	.word	0x00000000
        /*0030*/ 	.short	0x0006
        /*0032*/ 	.short	0x0030
        /*0034*/ 	.byte	0x00, 0xf0, 0x11, 0x00


	//----- nvinfo : EIATTR_KPARAM_INFO
	.align		4
.L_102:
        /*0038*/ 	.byte	0x04, 0x17
        /*003a*/ 	.short	(.L_104 - .L_103)
.L_103:
        /*003c*/ 	.word	0x00000000
        /*0040*/ 	.short	0x0005
        /*0042*/ 	.short	0x0028
        /*0044*/ 	.byte	0x00, 0xf5, 0x21, 0x00


	//----- nvinfo : EIATTR_KPARAM_INFO
	.align		4
.L_104:
        /*0048*/ 	.byte	0x04, 0x17
        /*004a*/ 	.short	(.L_106 - .L_105)
.L_105:
        /*004c*/ 	.word	0x00000000
        /*0050*/ 	.short	0x0004
        /*0052*/ 	.short	0x0020
        /*0054*/ 	.byte	0x00, 0xf5, 0x21, 0x00


	//----- nvinfo : EIATTR_KPARAM_INFO
	.align		4
.L_106:
        /*0058*/ 	.byte	0x04, 0x17
        /*005a*/ 	.short	(.L_108 - .L_107)
.L_107:
        /*005c*/ 	.word	0x00000000
        /*0060*/ 	.short	0x0003
        /*0062*/ 	.short	0x0018
        /*0064*/ 	.byte	0x00, 0xf5, 0x21, 0x00


	//----- nvinfo : EIATTR_KPARAM_INFO
	.align		4
.L_108:
        /*0068*/ 	.byte	0x04, 0x17
        /*006a*/ 	.short	(.L_110 - .L_109)
.L_109:
        /*006c*/ 	.word	0x00000000
        /*0070*/ 	.short	0x0002
        /*0072*/ 	.short	0x0010
        /*0074*/ 	.byte	0x00, 0xf5, 0x21, 0x00


	//----- nvinfo : EIATTR_KPARAM_INFO
	.align		4
.L_110:
        /*0078*/ 	.byte	0x04, 0x17
        /*007a*/ 	.short	(.L_112 - .L_111)
.L_111:
        /*007c*/ 	.word	0x00000000
        /*0080*/ 	.short	0x0001
        /*0082*/ 	.short	0x0008
        /*0084*/ 	.byte	0x00, 0xf5, 0x21, 0x00


	//----- nvinfo : EIATTR_KPARAM_INFO
	.align		4
.L_112:
        /*0088*/ 	.byte	0x04, 0x17
        /*008a*/ 	.short	(.L_114 - .L_113)
.L_113:
        /*008c*/ 	.word	0x00000000
        /*0090*/ 	.short	0x0000
        /*0092*/ 	.short	0x0000
        /*0094*/ 	.byte	0x00, 0xf5, 0x21, 0x00


	//----- nvinfo : EIATTR_SPARSE_MMA_MASK
	.align		4
.L_114:
        /*0098*/ 	.byte	0x03, 0x50
        /*009a*/ 	.short	0x0000


	//----- nvinfo : EIATTR_MAXREG_COUNT
	.align		4
        /*009c*/ 	.byte	0x03, 0x1b
        /*009e*/ 	.short	0x00ff


	//----- nvinfo : EIATTR_MERCURY_ISA_VERSION
	.align		4
        /*00a0*/ 	.byte	0x03, 0x5f
        /*00a2*/ 	.short	0x0101


	//----- nvinfo : EIATTR_VRC_CTA_INIT_COUNT
	.align		4
        /*00a4*/ 	.byte	0x02, 0x4a
	.zero		1
	.zero		1


	//----- nvinfo : EIATTR_EXIT_INSTR_OFFSETS
	.align		4
        /*00a8*/ 	.byte	0x04, 0x1c
        /*00aa*/ 	.short	(.L_116 - .L_115)


	//   ....[0]....
.L_115:
        /*00ac*/ 	.word	0x00000070


	//   ....[1]....
        /*00b0*/ 	.word	0x000002e0


	//----- nvinfo : EIATTR_CRS_STACK_SIZE
	.align		4
.L_116:
        /*00b4*/ 	.byte	0x04, 0x1e
        /*00b6*/ 	.short	(.L_118 - .L_117)
.L_117:
        /*00b8*/ 	.word	0x00000000


	//----- nvinfo : EIATTR_CBANK_PARAM_SIZE
	.align		4
.L_118:
        /*00bc*/ 	.byte	0x03, 0x19
        /*00be*/ 	.short	0x003c


	//----- nvinfo : EIATTR_PARAM_CBANK
	.align		4
        /*00c0*/ 	.byte	0x04, 0x0a
        /*00c2*/ 	.short	(.L_120 - .L_119)
	.align		4
.L_119:
        /*00c4*/ 	.word	index@(.nv.constant0._Z18smo_kernel_initialPfPiS_S_S0_S0_iif)
        /*00c8*/ 	.short	0x0380
        /*00ca*/ 	.short	0x003c


	//----- nvinfo : EIATTR_SW_WAR
	.align		4
.L_120:
        /*00cc*/ 	.byte	0x04, 0x36
        /*00ce*/ 	.short	(.L_122 - .L_121)
.L_121:
        /*00d0*/ 	.word	0x00000008
.L_122:


//--------------------- .nv.callgraph             --------------------------
	.section	.nv.callgraph,"",@"SHT_CUDA_CALLGRAPH"
	.align	4
	.sectionentsize	8
	.align		4
        /*0000*/ 	.word	0x00000000
	.align		4
        /*0004*/ 	.word	0xffffffff
	.align		4
        /*0008*/ 	.word	index@(_Z29calculate_kernel_update_alphaiiPfS_PiS_S_S0_S0_iibbiiPcff)
	.align		4
        /*000c*/ 	.word	index@(vprintf)
	.align		4
        /*0010*/ 	.word	0x00000000
	.align		4
        /*0014*/ 	.word	0xfffffffe
	.align		4
        /*0018*/ 	.word	0x00000000
	.align		4
        /*001c*/ 	.word	0xfffffffd
	.align		4
        /*0020*/ 	.word	0x00000000
	.align		4
        /*0024*/ 	.word	0xfffffffc


//--------------------- .nv.constant4             --------------------------
	.section	.nv.constant4,"a",@progbits
	.align	8
	.align		8
.nv.constant4:
        /*0000*/ 	.dword	$str
	.align		8
        /*0008*/ 	.dword	$str$1
	.align		8
        /*0010*/ 	.dword	$str$2
	.align		8
        /*0018*/ 	.dword	$str$3
	.align		8
        /*0020*/ 	.dword	$str$4
	.align		8
        /*0028*/ 	.dword	vprintf


//--------------------- .text._Z22write_kernel_to_memoryPfS_iiS_i --------------------------
	.section	.text._Z22write_kernel_to_memoryPfS_iiS_i,"ax",@progbits
	.align	128
        .global         _Z22write_kernel_to_memoryPfS_iiS_i
        .type           _Z22write_kernel_to_memoryPfS_iiS_i,@function
        .size           _Z22write_kernel_to_memoryPfS_iiS_i,(.L_x_42 - _Z22write_kernel_to_memoryPfS_iiS_i)
        .other          _Z22write_kernel_to_memoryPfS_iiS_i,@"STO_CUDA_ENTRY STV_DEFAULT"
_Z22write_kernel_to_memoryPfS_iiS_i:
.text._Z22write_kernel_to_memoryPfS_iiS_i:
[----:B------:R-:W-:Y:S01]  /*0000*/  LDC R1, c[0x0][0x37c] ;  /* 0x0000df00ff017b82 */ /* 0x000fe20000000800 */
[----:B------:R-:W0:Y:S07]  /*0010*/  S2R R0, SR_TID.X ;  /* 0x0000000000007919 */ /* 0x000e2e0000002100 */
[----:B------:R-:W0:Y:S01]  /*0020*/  S2UR UR4, SR_CTAID.X ;  /* 0x00000000000479c3 */ /* 0x000e220000002500 */
[----:B------:R-:W1:Y:S07]  /*0030*/  LDCU UR6, c[0x0][0x3a0] ;  /* 0x00007400ff0677ac */ /* 0x000e6e0008000800 */
[----:B------:R-:W0:Y:S02]  /*0040*/  LDC R11, c[0x0][0x360] ;  /* 0x0000d800ff0b7b82 */ /* 0x000e240000000800 */
[----:B0-----:R-:W-:-:S05]  /*0050*/  IMAD R11, R11, UR4, R0 ;  /* 0x000000040b0b7c24 */ /* 0x001fca000f8e0200 */
[----:B-1----:R-:W-:-:S13]  /*0060*/  ISETP.GE.AND P0, PT, R11, UR6, PT ;  /* 0x000000060b007c0c */ /* 0x002fda000bf06270 */
[----:B------:R-:W-:Y:S05]  /*0070*/  @P0 EXIT ;  /* 0x000000000000094d */ /* 0x000fea0003800000 */
[----:B------:R-:W0:Y:S01]  /*0080*/  LDC.64 R8, c[0x0][0x390] ;  /* 0x0000e400ff087b82 */ /* 0x000e220000000a00 */
[----:B------:R-:W1:Y:S07]  /*0090*/  LDCU.64 UR4, c[0x0][0x358] ;  /* 0x00006b00ff0477ac */ /* 0x000e6e0008000a00 */
[----:B------:R-:W2:Y:S08]  /*00a0*/  LDC.64 R6, c[0x0][0x398] ;  /* 0x0000e600ff067b82 */ /* 0x000eb00000000a00 */
[----:B------:R-:W3:Y:S01]  /*00b0*/  LDC.64 R4, c[0x0][0x380] ;  /* 0x0000e000ff047b82 */ /* 0x000ee20000000a00 */
[----:B0-----:R-:W-:-:S04]  /*00c0*/  IMAD R3, R8, UR6, R11 ;  /* 0x0000000608037c24 */ /* 0x001fc8000f8e020b */
[----:B--2---:R-:W-:-:S06]  /*00d0*/  IMAD.WIDE R2, R3, 0x4, R6 ;  /* 0x0000000403027825 */ /* 0x004fcc00078e0206 */
[----:B-1----:R-:W2:Y:S01]  /*00e0*/  LDG.E R3, desc[UR4][R2.64] ;  /* 0x0000000402037981 */ /* 0x002ea2000c1e1900 */
[----:B------:R-:W-:Y:S02]  /*00f0*/  IMAD R9, R9, UR6, R11 ;  /* 0x0000000609097c24 */ /* 0x000fe4000f8e020b */
[----:B---3--:R-:W-:-:S04]  /*0100*/  IMAD.WIDE R4, R11, 0x4, R4 ;  /* 0x000000040b047825 */ /* 0x008fc800078e0204 */
[----:B------:R-:W-:Y:S02]  /*0110*/  IMAD.WIDE R6, R9, 0x4, R6 ;  /* 0x0000000409067825 */ /* 0x000fe400078e0206 */
[----:B------:R-:W0:Y:S01]  /*0120*/  LDC.64 R8, c[0x0][0x388] ;  /* 0x0000e200ff087b82 */ /* 0x000e220000000a00 */
[----:B--2---:R-:W-:Y:S04]  /*0130*/  STG.E desc[UR4][R4.64], R3 ;  /* 0x0000000304007986 */ /* 0x004fe8000c101904 */
[----:B------:R-:W2:Y:S01]  /*0140*/  LDG.E R7, desc[UR4][R6.64] ;  /* 0x0000000406077981 */ /* 0x000ea2000c1e1900 */
[----:B0-----:R-:W-:-:S05]  /*0150*/  IMAD.WIDE R8, R11, 0x4, R8 ;  /* 0x000000040b087825 */ /* 0x001fca00078e0208 */
[----:B--2---:R-:W-:Y:S01]  /*0160*/  STG.E desc[UR4][R8.64], R7 ;  /* 0x0000000708007986 */ /* 0x004fe2000c101904 */
[----:B------:R-:W-:Y:S05]  /*0170*/  EXIT ;  /* 0x000000000000794d */ /* 0x000fea0003800000 */
.L_x_0:
[----:B------:R-:W-:-:S00]  /*0180*/  BRA `(.L_x_0) ;  /* 0xfffffffc00fc7947 */ /* 0x000fc0000383ffff */
[----:B------:R-:W-:-:S00]  /*0190*/  NOP ;  /* 0x0000000000007918 */ /* 0x000fc00000000000 */
        /* <DEDUP_REMOVED lines=14> */
.L_x_42:


//--------------------- .text._Z29calculate_kernel_update_alphaiiPfS_PiS_S_S0_S0_iibbiiPcff --------------------------
	.section	.text._Z29calculate_kernel_update_alphaiiPfS_PiS_S_S0_S0_iibbiiPcff,"ax",@progbits
	.align	128
        .global         _Z29calculate_kernel_update_alphaiiPfS_PiS_S_S0_S0_iibbiiPcff
        .type           _Z29calculate_kernel_update_alphaiiPfS_PiS_S_S0_S0_iibbiiPcff,@function
        .size           _Z29calculate_kernel_update_alphaiiPfS_PiS_S_S0_S0_iibbiiPcff,(.L_x_41 - _Z29calculate_kernel_update_alphaiiPfS_PiS_S_S0_S0_iibbiiPcff)
        .other          _Z29calculate_kernel_update_alphaiiPfS_PiS_S_S0_S0_iibbiiPcff,@"STO_CUDA_ENTRY STV_DEFAULT"
_Z29calculate_kernel_update_alphaiiPfS_PiS_S_S0_S0_iibbiiPcff:
.text._Z29calculate_kernel_update_alphaiiPfS_PiS_S_S0_S0_iibbiiPcff:
[----:B------:R-:W0:Y:S01]  /*0000*/  LDC R1, c[0x0][0x37c] ;  /* 0x0000df00ff017b82 */ /* 0x000e220000000800 */
[----:B------:R-:W1:Y:S07]  /*0010*/  S2R R2, SR_TID.X ;  /* 0x0000000000027919 */ /* 0x000e6e0000002100 */
[----:B------:R-:W2:Y:S01]  /*0020*/  S2UR UR10, SR_CTAID.X ;  /* 0x00000000000a79c3 */ /* 0x000ea20000002500 */
[----:B------:R-:W3:Y:S01]  /*0030*/  LDCU UR43, c[0x0][0x2fc] ;  /* 0x00005f80ff2b77ac */ /* 0x000ee20008000800 */
[----:B0-----:R-:W-:Y:S01]  /*0040*/  IADD3 R1, PT, PT, R1, -0xc10, RZ ;  /* 0xfffff3f001017810 */ /* 0x001fe20007ffe0ff */
[----:B------:R-:W2:Y:S03]  /*0050*/  LDCU UR4, c[0x0][0x360] ;  /* 0x00006c00ff0477ac */ /* 0x000ea60008000800 */
[----:B------:R-:W-:-:S02]  /*0060*/  R2UR UR16, R1 ;  /* 0x00000000011072ca */ /* 0x000fc400000e0000 */
[----:B------:R-:W-:Y:S01]  /*0070*/  R2UR UR17, R1 ;  /* 0x00000000011172ca */ /* 0x000fe200000e0000 */
[----:B------:R-:W0:Y:S01]  /*0080*/  LDCU UR5, c[0x0][0x3c0] ;  /* 0x00007800ff0577ac */ /* 0x000e220008000800 */
[----:B------:R-:W4:Y:S01]  /*0090*/  LDCU UR42, c[0x0][0x2f8] ;  /* 0x00005f00ff2a77ac */ /* 0x000f220008000800 */
[----:B--2---:R-:W-:-:S06]  /*00a0*/  UIMAD UR10, UR10, UR4, URZ ;  /* 0x000000040a0a72a4 */ /* 0x004fcc000f8e02ff */
[----:B-1----:R-:W-:Y:S02]  /*00b0*/  IADD3 R2, PT, PT, R2, UR10, RZ ;  /* 0x0000000a02027c10 */ /* 0x002fe4000fffe0ff */
[----:B----4-:R-:W-:Y:S02]  /*00c0*/  UIADD3 UR42, UP0, UPT, UR16, UR42, URZ ;  /* 0x0000002a102a7290 */ /* 0x010fe4000ff1e0ff */
[----:B0-----:R-:W-:Y:S02]  /*00d0*/  ISETP.GE.AND P0, PT, R2, UR5, PT ;  /* 0x0000000502007c0c */ /* 0x001fe4000bf06270 */
[----:B---3--:R-:W-:-:S11]  /*00e0*/  UIADD3.X UR43, UPT, UPT, URZ, UR43, URZ, UP0, !UPT ;  /* 0x0000002bff2b7290 */ /* 0x008fd600087fe4ff */
[----:B------:R-:W-:Y:S05]  /*00f0*/  @P0 EXIT ;  /* 0x000000000000094d */ /* 0x000fea0003800000 */
[----:B------:R-:W0:Y:S01]  /*0100*/  LDCU UR6, c[0x0][0x3c4] ;  /* 0x00007880ff0677ac */ /* 0x000e220008000800 */
[----:B------:R-:W1:Y:S01]  /*0110*/  LDCU.64 UR36, c[0x0][0x358] ;  /* 0x00006b00ff2477ac */ /* 0x000e620008000a00 */
[----:B------:R-:W-:Y:S02]  /*0120*/  UIADD3 UR12, UPT, UPT, UR16, 0x10, URZ ;  /* 0x00000010100c7890 */ /* 0x000fe4000fffe0ff */
[----:B------:R-:W-:Y:S02]  /*0130*/  UIADD3 UR11, UPT, UPT, UR16, 0x410, URZ ;  /* 0x00000410100b7890 */ /* 0x000fe4000fffe0ff */
[----:B------:R-:W-:Y:S02]  /*0140*/  UIADD3 UR7, UPT, UPT, UR16, 0x810, URZ ;  /* 0x0000081010077890 */ /* 0x000fe4000fffe0ff */
[----:B0-----:R-:W-:-:S09]  /*0150*/  UISETP.GE.AND UP0, UPT, UR6, 0x1, UPT ;  /* 0x000000010600788c */ /* 0x001fd2000bf06270 */
[----:B-1----:R-:W-:Y:S05]  /*0160*/  BRA.U !UP0, `(.L_x_1) ;  /* 0x0000000908507547 */ /* 0x002fea000b800000 */
[----:B------:R-:W0:Y:S01]  /*0170*/  LDCU.64 UR4, c[0x0][0x380] ;  /* 0x00007000ff0477ac */ /* 0x000e220008000a00 */
[----:B------:R-:W-:Y:S02]  /*0180*/  HFMA2 R0, -RZ, RZ, 0, 0 ;  /* 0x00000000ff007431 */ /* 0x000fe400000001ff */
[----:B------:R-:W-:Y:S01]  /*0190*/  IMAD R3, R2, UR6, RZ ;  /* 0x0000000602037c24 */ /* 0x000fe2000f8e02ff */
[----:B------:R-:W-:Y:S02]  /*01a0*/  UISETP.GE.U32.AND UP1, UPT, UR6, 0x8, UPT ;  /* 0x000000080600788c */ /* 0x000fe4000bf26070 */
[----:B0-----:R-:W-:Y:S02]  /*01b0*/  UIMAD UR4, UR6, UR4, URZ ;  /* 0x00000004060472a4 */ /* 0x001fe4000f8e02ff */
[----:B------:R-:W-:-:S05]  /*01c0*/  UIMAD UR5, UR6, UR5, URZ ;  /* 0x00000005060572a4 */ /* 0x000fca000f8e02ff */
[----:B------:R-:W-:Y:S07]  /*01d0*/  BRA.U !UP1, `(.L_x_2) ;  /* 0x0000000109dc7547 */ /* 0x000fee000b800000 */
[----:B------:R-:W0:Y:S01]  /*01e0*/  LDC.64 R22, c[0x0][0x390] ;  /* 0x0000e400ff167b82 */ /* 0x000e220000000a00 */
[----:B------:R-:W-:Y:S01]  /*01f0*/  ULOP3.LUT UR6, UR6, 0x7ffffff8, URZ, 0xc0, !UPT ;  /* 0x7ffffff806067892 */ /* 0x000fe2000f8ec0ff */
[----:B------:R-:W-:Y:S01]  /*0200*/  MOV R0, R3 ;  /* 0x0000000300007202 */ /* 0x000fe20000000f00 */
[----:B------:R-:W-:Y:S01]  /*0210*/  UIADD3 UR13, UPT, UPT, UR16, 0x20, URZ ;  /* 0x00000020100d7890 */ /* 0x000fe2000fffe0ff */
[----:B------:R-:W-:Y:S01]  /*0220*/  MOV R3, UR5 ;  /* 0x0000000500037c02 */ /* 0x000fe20008000f00 */
[----:B------:R-:W-:Y:S01]  /*0230*/  UIADD3 UR9, UPT, UPT, UR16, 0x420, URZ ;  /* 0x0000042010097890 */ /* 0x000fe2000fffe0ff */
[----:B------:R-:W-:Y:S01]  /*0240*/  MOV R20, UR4 ;  /* 0x0000000400147c02 */ /* 0x000fe20008000f00 */
[----:B------:R-:W-:Y:S02]  /*0250*/  UIADD3 UR8, UPT, UPT, UR16, 0x820, URZ ;  /* 0x0000082010087890 */ /* 0x000fe4000fffe0ff */
[----:B------:R-:W-:Y:S01]  /*0260*/  UIADD3 UR6, UPT, UPT, -UR6, URZ, URZ ;  /* 0x000000ff06067290 */ /* 0x000fe2000fffe1ff */
[----:B0-----:R-:W-:-:S04]  /*0270*/  IADD3 R22, P0, PT, R22, 0x10, RZ ;  /* 0x0000001016167810 */ /* 0x001fc80007f1e0ff */
[----:B------:R-:W-:-:S09]  /*0280*/  IADD3.X R23, PT, PT, RZ, R23, RZ, P0, !PT ;  /* 0x00000017ff177210 */ /* 0x000fd200007fe4ff */
.L_x_3:
[----:B------:R-:W-:-:S04]  /*0290*/  IMAD.WIDE R28, R0, 0x4, R22 ;  /* 0x00000004001c7825 */ /* 0x000fc800078e0216 */
[--C-:B------:R-:W-:Y:S01]  /*02a0*/  IMAD.WIDE R26, R20, 0x4, R22.reuse ;  /* 0x00000004141a7825 */ /* 0x100fe200078e0216 */
[----:B0-----:R-:W2:Y:S04]  /*02b0*/  LDG.E R12, desc[UR36][R28.64+-0x10] ;  /* 0xfffff0241c0c7981 */ /* 0x001ea8000c1e1900 */
[----:B------:R-:W2:Y:S04]  /*02c0*/  LDG.E R13, desc[UR36][R28.64+-0xc] ;  /* 0xfffff4241c0d7981 */ /* 0x000ea8000c1e1900 */
[----:B------:R-:W2:Y:S04]  /*02d0*/  LDG.E R14, desc[UR36][R28.64+-0x8] ;  /* 0xfffff8241c0e7981 */ /* 0x000ea8000c1e1900 */
[----:B------:R-:W2:Y:S04]  /*02e0*/  LDG.E R15, desc[UR36][R28.64+-0x4] ;  /* 0xfffffc241c0f7981 */ /* 0x000ea8000c1e1900 */
[----:B------:R-:W3:Y:S04]  /*02f0*/  LDG.E R16, desc[UR36][R26.64+-0x10] ;  /* 0xfffff0241a107981 */ /* 0x000ee8000c1e1900 */
[----:B------:R-:W3:Y:S04]  /*0300*/  LDG.E R17, desc[UR36][R26.64+-0xc] ;  /* 0xfffff4241a117981 */ /* 0x000ee8000c1e1900 */
[----:B------:R-:W3:Y:S04]  /*0310*/  LDG.E R18, desc[UR36][R26.64+-0x8] ;  /* 0xfffff8241a127981 */ /* 0x000ee8000c1e1900 */
[----:B------:R-:W3:Y:S01]  /*0320*/  LDG.E R19, desc[UR36][R26.64+-0x4] ;  /* 0xfffffc241a137981 */ /* 0x000ee2000c1e1900 */
[----:B------:R-:W-:-:S03]  /*0330*/  IMAD.WIDE R24, R3, 0x4, R22 ;  /* 0x0000000403187825 */ /* 0x000fc600078e0216 */
[----:B------:R-:W4:Y:S04]  /*0340*/  LDG.E R4, desc[UR36][R28.64] ;  /* 0x000000241c047981 */ /* 0x000f28000c1e1900 */
[----:B------:R-:W4:Y:S04]  /*0350*/  LDG.E R5, desc[UR36][R28.64+0x4] ;  /* 0x000004241c057981 */ /* 0x000f28000c1e1900 */
[----:B------:R-:W4:Y:S04]  /*0360*/  LDG.E R6, desc[UR36][R28.64+0x8] ;  /* 0x000008241c067981 */ /* 0x000f28000c1e1900 */
[----:B------:R-:W4:Y:S04]  /*0370*/  LDG.E R7, desc[UR36][R28.64+0xc] ;  /* 0x00000c241c077981 */ /* 0x000f28000c1e1900 */
[----:B------:R-:W5:Y:S04]  /*0380*/  LDG.E R8, desc[UR36][R26.64] ;  /* 0x000000241a087981 */ /* 0x000f68000c1e1900 */
[----:B------:R-:W5:Y:S04]  /*0390*/  LDG.E R9, desc[UR36][R26.64+0x4] ;  /* 0x000004241a097981 */ /* 0x000f68000c1e1900 */
[----:B------:R-:W5:Y:S04]  /*03a0*/  LDG.E R10, desc[UR36][R26.64+0x8] ;  /* 0x000008241a0a7981 */ /* 0x000f68000c1e1900 */
[----:B------:R-:W5:Y:S04]  /*03b0*/  LDG.E R11, desc[UR36][R26.64+0xc] ;  /* 0x00000c241a0b7981 */ /* 0x000f68000c1e1900 */
[----:B--2---:R0:W-:Y:S04]  /*03c0*/  STL.128 [UR13+-0x10], R12 ;  /* 0xfffff00cff007987 */ /* 0x0041e80008100c0d */
[----:B0-----:R-:W2:Y:S04]  /*03d0*/  LDG.E R12, desc[UR36][R24.64+-0x10] ;  /* 0xfffff024180c7981 */ /* 0x001ea8000c1e1900 */
[----:B------:R-:W2:Y:S04]  /*03e0*/  LDG.E R13, desc[UR36][R24.64+-0xc] ;  /* 0xfffff424180d7981 */ /* 0x000ea8000c1e1900 */
[----:B------:R-:W2:Y:S04]  /*03f0*/  LDG.E R14, desc[UR36][R24.64+-0x8] ;  /* 0xfffff824180e7981 */ /* 0x000ea8000c1e1900 */
[----:B------:R-:W2:Y:S04]  /*0400*/  LDG.E R15, desc[UR36][R24.64+-0x4] ;  /* 0xfffffc24180f7981 */ /* 0x000ea8000c1e1900 */
[----:B---3--:R0:W-:Y:S04]  /*0410*/  STL.128 [UR9+-0x10], R16 ;  /* 0xfffff010ff007987 */ /* 0x0081e80008100c09 */
[----:B0-----:R-:W3:Y:S04]  /*0420*/  LDG.E R16, desc[UR36][R24.64] ;  /* 0x0000002418107981 */ /* 0x001ee8000c1e1900 */
[----:B------:R-:W3:Y:S04]  /*0430*/  LDG.E R17, desc[UR36][R24.64+0x4] ;  /* 0x0000042418117981 */ /* 0x000ee8000c1e1900 */
[----:B------:R-:W3:Y:S04]  /*0440*/  LDG.E R18, desc[UR36][R24.64+0x8] ;  /* 0x0000082418127981 */ /* 0x000ee8000c1e1900 */
[----:B------:R-:W3:Y:S01]  /*0450*/  LDG.E R19, desc[UR36][R24.64+0xc] ;  /* 0x00000c2418137981 */ /* 0x000ee2000c1e1900 */
[----:B------:R-:W-:-:S04]  /*0460*/  UIADD3 UR6, UPT, UPT, UR6, 0x8, URZ ;  /* 0x0000000806067890 */ /* 0x000fc8000fffe0ff */
[----:B------:R-:W-:Y:S01]  /*0470*/  UISETP.NE.AND UP1, UPT, UR6, URZ, UPT ;  /* 0x000000ff0600728c */ /* 0x000fe2000bf25270 */
[----:B------:R-:W-:Y:S02]  /*0480*/  IADD3 R0, PT, PT, R0, 0x8, RZ ;  /* 0x0000000800007810 */ /* 0x000fe40007ffe0ff */
[----:B------:R-:W-:Y:S02]  /*0490*/  IADD3 R20, PT, PT, R20, 0x8, RZ ;  /* 0x0000000814147810 */ /* 0x000fe40007ffe0ff */
[----:B------:R-:W-:Y:S01]  /*04a0*/  IADD3 R3, PT, PT, R3, 0x8, RZ ;  /* 0x0000000803037810 */ /* 0x000fe20007ffe0ff */
[----:B--2---:R0:W-:Y:S04]  /*04b0*/  STL.128 [UR8+-0x10], R12 ;  /* 0xfffff00cff007987 */ /* 0x0041e80008100c08 */
[----:B----4-:R0:W-:Y:S01]  /*04c0*/  STL.128 [UR13], R4 ;  /* 0x00000004ff007987 */ /* 0x0101e20008100c0d */
[----:B------:R-:W-:-:S03]  /*04d0*/  UIADD3 UR13, UPT, UPT, UR13, 0x20, URZ ;  /* 0x000000200d0d7890 */ /* 0x000fc6000fffe0ff */
[----:B-----5:R0:W-:Y:S01]  /*04e0*/  STL.128 [UR9], R8 ;  /* 0x00000008ff007987 */ /* 0x0201e20008100c09 */
[----:B------:R-:W-:-:S03]  /*04f0*/  UIADD3 UR9, UPT, UPT, UR9, 0x20, URZ ;  /* 0x0000002009097890 */ /* 0x000fc6000fffe0ff */
[----:B---3--:R0:W-:Y:S01]  /*0500*/  STL.128 [UR8], R16 ;  /* 0x00000010ff007987 */ /* 0x0081e20008100c08 */
[----:B------:R-:W-:Y:S01]  /*0510*/  UIADD3 UR8, UPT, UPT, UR8, 0x20, URZ ;  /* 0x0000002008087890 */ /* 0x000fe2000fffe0ff */
[----:B------:R-:W-:Y:S11]  /*0520*/  BRA.U UP1, `(.L_x_3) ;  /* 0xfffffffd01587547 */ /* 0x000ff6000b83ffff */
[----:B------:R-:W1:Y:S02]  /*0530*/  LDC R0, c[0x0][0x3c4] ;  /* 0x0000f100ff007b82 */ /* 0x000e640000000800 */
[----:B-1----:R-:W-:-:S07]  /*0540*/  LOP3.LUT R0, R0, 0x7ffffff8, RZ, 0xc0, !PT ;  /* 0x7ffffff800007812 */ /* 0x002fce00078ec0ff */
.L_x_2:
[----:B------:R-:W1:Y:S02]  /*0550*/  LDCU UR4, c[0x0][0x3c4] ;  /* 0x00007880ff0477ac */ /* 0x000e640008000800 */
[----:B-1----:R-:W-:-:S04]  /*0560*/  ULOP3.LUT UR6, UR4, 0x7, URZ, 0xc0, !UPT ;  /* 0x0000000704067892 */ /* 0x002fc8000f8ec0ff */
[----:B------:R-:W-:-:S09]  /*0570*/  UISETP.NE.AND UP1, UPT, UR6, URZ, UPT ;  /* 0x000000ff0600728c */ /* 0x000fd2000bf25270 */
[----:B------:R-:W-:Y:S05]  /*0580*/  BRA.U !UP1, `(.L_x_1) ;  /* 0x0000000509487547 */ /* 0x000fea000b800000 */
[----:B------:R-:W1:Y:S01]  /*0590*/  LDCU.64 UR8, c[0x0][0x380] ;  /* 0x00007000ff0877ac */ /* 0x000e620008000a00 */
[----:B------:R-:W-:Y:S01]  /*05a0*/  IMAD R3, R2, UR4, RZ ;  /* 0x0000000402037c24 */ /* 0x000fe2000f8e02ff */
[----:B------:R-:W-:Y:S02]  /*05b0*/  UISETP.GE.U32.AND UP1, UPT, UR6, 0x4, UPT ;  /* 0x000000040600788c */ /* 0x000fe4000bf26070 */
[----:B------:R-:W-:-:S04]  /*05c0*/  ULOP3.LUT UR5, UR4, 0x3, URZ, 0xc0, !UPT ;  /* 0x0000000304057892 */ /* 0x000fc8000f8ec0ff */
[----:B------:R-:W-:Y:S02]  /*05d0*/  UISETP.NE.AND UP2, UPT, UR5, URZ, UPT ;  /* 0x000000ff0500728c */ /* 0x000fe4000bf45270 */
[----:B-1----:R-:W-:Y:S02]  /*05e0*/  UIMAD UR9, UR4, UR9, URZ ;  /* 0x00000009040972a4 */ /* 0x002fe4000f8e02ff */
[----:B------:R-:W-:Y:S01]  /*05f0*/  UIMAD UR8, UR4, UR8, URZ ;  /* 0x00000008040872a4 */ /* 0x000fe2000f8e02ff */
[----:B------:R-:W-:Y:S11]  /*0600*/  BRA.U !UP1, `(.L_x_4) ;  /* 0x0000000109847547 */ /* 0x000ff6000b800000 */
[----:B0-----:R-:W0:Y:S01]  /*0610*/  LDC.64 R4, c[0x0][0x390] ;  /* 0x0000e400ff047b82 */ /* 0x001e220000000a00 */
[----:B------:R-:W-:Y:S02]  /*0620*/  IADD3 R9, PT, PT, R3, R0, RZ ;  /* 0x0000000003097210 */ /* 0x000fe40007ffe0ff */
[C---:B------:R-:W-:Y:S02]  /*0630*/  IADD3 R7, PT, PT, R0.reuse, UR8, RZ ;  /* 0x0000000800077c10 */ /* 0x040fe4000fffe0ff */
[----:B------:R-:W-:Y:S01]  /*0640*/  IADD3 R11, PT, PT, R0, UR9, RZ ;  /* 0x00000009000b7c10 */ /* 0x000fe2000fffe0ff */
[----:B0-----:R-:W-:-:S04]  /*0650*/  IMAD.WIDE R8, R9, 0x4, R4 ;  /* 0x0000000409087825 */ /* 0x001fc800078e0204 */
[--C-:B------:R-:W-:Y:S01]  /*0660*/  IMAD.WIDE R6, R7, 0x4, R4.reuse ;  /* 0x0000000407067825 */ /* 0x100fe200078e0204 */
[----:B------:R-:W2:Y:S03]  /*0670*/  LDG.E R10, desc[UR36][R8.64] ;  /* 0x00000024080a7981 */ /* 0x000ea6000c1e1900 */
[----:B------:R-:W-:Y:S01]  /*0680*/  IMAD.WIDE R4, R11, 0x4, R4 ;  /* 0x000000040b047825 */ /* 0x000fe200078e0204 */
[----:B------:R-:W3:Y:S04]  /*0690*/  LDG.E R13, desc[UR36][R8.64+0x4] ;  /* 0x00000424080d7981 */ /* 0x000ee8000c1e1900 */
[----:B------:R-:W4:Y:S04]  /*06a0*/  LDG.E R16, desc[UR36][R8.64+0x8] ;  /* 0x0000082408107981 */ /* 0x000f28000c1e1900 */
[----:B------:R-:W5:Y:S04]  /*06b0*/  LDG.E R19, desc[UR36][R8.64+0xc] ;  /* 0x00000c2408137981 */ /* 0x000f68000c1e1900 */
[----:B------:R-:W5:Y:S04]  /*06c0*/  LDG.E R11, desc[UR36][R6.64] ;  /* 0x00000024060b7981 */ /* 0x000f68000c1e1900 */
[----:B------:R-:W5:Y:S04]  /*06d0*/  LDG.E R14, desc[UR36][R6.64+0x4] ;  /* 0x00000424060e7981 */ /* 0x000f68000c1e1900 */
[----:B------:R-:W5:Y:S04]  /*06e0*/  LDG.E R17, desc[UR36][R6.64+0x8] ;  /* 0x0000082406117981 */ /* 0x000f68000c1e1900 */
[----:B------:R-:W5:Y:S04]  /*06f0*/  LDG.E R20, desc[UR36][R6.64+0xc] ;  /* 0x00000c2406147981 */ /* 0x000f68000c1e1900 */
[----:B------:R-:W5:Y:S04]  /*0700*/  LDG.E R12, desc[UR36][R4.64] ;  /* 0x00000024040c7981 */ /* 0x000f68000c1e1900 */
[----:B------:R-:W5:Y:S04]  /*0710*/  LDG.E R15, desc[UR36][R4.64+0x4] ;  /* 0x00000424040f7981 */ /* 0x000f68000c1e1900 */
[----:B------:R-:W5:Y:S04]  /*0720*/  LDG.E R18, desc[UR36][R4.64+0x8] ;  /* 0x0000082404127981 */ /* 0x000f68000c1e1900 */
[----:B------:R-:W5:Y:S01]  /*0730*/  LDG.E R21, desc[UR36][R4.64+0xc] ;  /* 0x00000c2404157981 */ /* 0x000f62000c1e1900 */
[----:B------:R-:W-:-:S02]  /*0740*/  LEA R22, R0, R1, 0x2 ;  /* 0x0000000100167211 */ /* 0x000fc400078e10ff */
[----:B------:R-:W-:-:S03]  /*0750*/  IADD3 R0, PT, PT, R0, 0x4, RZ ;  /* 0x0000000400007810 */ /* 0x000fc60007ffe0ff */
[----:B--2---:R1:W-:Y:S04]  /*0760*/  STL [R22+0x10], R10 ;  /* 0x0000100a16007387 */ /* 0x0043e80000100800 */
[----:B---3--:R1:W-:Y:S04]  /*0770*/  STL [R22+0x14], R13 ;  /* 0x0000140d16007387 */ /* 0x0083e80000100800 */
[----:B----4-:R1:W-:Y:S04]  /*0780*/  STL [R22+0x18], R16 ;  /* 0x0000181016007387 */ /* 0x0103e80000100800 */
[----:B-----5:R1:W-:Y:S04]  /*0790*/  STL [R22+0x1c], R19 ;  /* 0x00001c1316007387 */ /* 0x0203e80000100800 */
[----:B------:R1:W-:Y:S04]  /*07a0*/  STL [R22+0x410], R11 ;  /* 0x0004100b16007387 */ /* 0x0003e80000100800 */
[----:B------:R1:W-:Y:S04]  /*07b0*/  STL [R22+0x414], R14 ;  /* 0x0004140e16007387 */ /* 0x0003e80000100800 */
[----:B------:R1:W-:Y:S04]  /*07c0*/  STL [R22+0x418], R17 ;  /* 0x0004181116007387 */ /* 0x0003e80000100800 */
[----:B------:R1:W-:Y:S04]  /*07d0*/  STL [R22+0x41c], R20 ;  /* 0x00041c1416007387 */ /* 0x0003e80000100800 */
[----:B------:R1:W-:Y:S04]  /*07e0*/  STL [R22+0x810], R12 ;  /* 0x0008100c16007387 */ /* 0x0003e80000100800 */
[----:B------:R1:W-:Y:S04]  /*07f0*/  STL [R22+0x814], R15 ;  /* 0x0008140f16007387 */ /* 0x0003e80000100800 */
[----:B------:R1:W-:Y:S04]  /*0800*/  STL [R22+0x818], R18 ;  /* 0x0008181216007387 */ /* 0x0003e80000100800 */
[----:B------:R1:W-:Y:S02]  /*0810*/  STL [R22+0x81c], R21 ;  /* 0x00081c1516007387 */ /* 0x0003e40000100800 */
.L_x_4:
[----:B------:R-:W-:Y:S05]  /*0820*/  BRA.U !UP2, `(.L_x_1) ;  /* 0x000000010aa07547 */ /* 0x000fea000b800000 */
[----:B------:R-:W-:Y:S02]  /*0830*/  UISETP.NE.AND UP1, UPT, UR5, 0x1, UPT ;  /* 0x000000010500788c */ /* 0x000fe4000bf25270 */
[----:B------:R-:W-:-:S04]  /*0840*/  ULOP3.LUT UR4, UR4, 0x1, URZ, 0xc0, !UPT ;  /* 0x0000000104047892 */ /* 0x000fc8000f8ec0ff */
[----:B------:R-:W-:-:S03]  /*0850*/  UISETP.NE.U32.AND UP2, UPT, UR4, 0x1, UPT ;  /* 0x000000010400788c */ /* 0x000fc6000bf45070 */
[----:B------:R-:W-:Y:S08]  /*0860*/  BRA.U !UP1, `(.L_x_5) ;  /* 0x0000000109547547 */ /* 0x000ff0000b800000 */
[----:B0-----:R-:W0:Y:S01]  /*0870*/  LDC.64 R4, c[0x0][0x390] ;  /* 0x0000e400ff047b82 */ /* 0x001e220000000a00 */
[----:B------:R-:W-:Y:S02]  /*0880*/  IADD3 R7, PT, PT, R3, R0, RZ ;  /* 0x0000000003077210 */ /* 0x000fe40007ffe0ff */
[C---:B------:R-:W-:Y:S02]  /*0890*/  IADD3 R9, PT, PT, R0.reuse, UR8, RZ ;  /* 0x0000000800097c10 */ /* 0x040fe4000fffe0ff */
[----:B-1----:R-:W-:Y:S01]  /*08a0*/  IADD3 R11, PT, PT, R0, UR9, RZ ;  /* 0x00000009000b7c10 */ /* 0x002fe2000fffe0ff */
        /* <DEDUP_REMOVED lines=16> */
[----:B------:R2:W-:Y:S02]  /*09b0*/  STL [R11+0x814], R20 ;  /* 0x000814140b007387 */ /* 0x0005e40000100800 */
.L_x_5:
[----:B------:R-:W-:Y:S05]  /*09c0*/  BRA.U UP2, `(.L_x_1) ;  /* 0x0000000102387547 */ /* 0x000fea000b800000 */
[----:B0-----:R-:W0:Y:S01]  /*09d0*/  LDC.64 R8, c[0x0][0x390] ;  /* 0x0000e400ff087b82 */ /* 0x001e220000000a00 */
[----:B------:R-:W-:Y:S02]  /*09e0*/  IADD3 R5, PT, PT, R3, R0, RZ ;  /* 0x0000000003057210 */ /* 0x000fe40007ffe0ff */
[C---:B------:R-:W-:Y:S02]  /*09f0*/  IADD3 R7, PT, PT, R0.reuse, UR8, RZ ;  /* 0x0000000800077c10 */ /* 0x040fe4000fffe0ff */
[----:B------:R-:W-:Y:S01]  /*0a00*/  IADD3 R3, PT, PT, R0, UR9, RZ ;  /* 0x0000000900037c10 */ /* 0x000fe2000fffe0ff */
[----:B0-----:R-:W-:-:S04]  /*0a10*/  IMAD.WIDE R4, R5, 0x4, R8 ;  /* 0x0000000405047825 */ /* 0x001fc800078e0208 */
[--C-:B------:R-:W-:Y:S02]  /*0a20*/  IMAD.WIDE R6, R7, 0x4, R8.reuse ;  /* 0x0000000407067825 */ /* 0x100fe400078e0208 */
[----:B------:R-:W3:Y:S02]  /*0a30*/  LDG.E R4, desc[UR36][R4.64] ;  /* 0x0000002404047981 */ /* 0x000ee4000c1e1900 */
[----:B------:R-:W-:Y:S02]  /*0a40*/  IMAD.WIDE R8, R3, 0x4, R8 ;  /* 0x0000000403087825 */ /* 0x000fe400078e0208 */
[----:B------:R-:W4:Y:S04]  /*0a50*/  LDG.E R6, desc[UR36][R6.64] ;  /* 0x0000002406067981 */ /* 0x000f28000c1e1900 */
[----:B------:R-:W5:Y:S01]  /*0a60*/  LDG.E R8, desc[UR36][R8.64] ;  /* 0x0000002408087981 */ /* 0x000f62000c1e1900 */
[----:B------:R-:W-:-:S05]  /*0a70*/  LEA R3, R0, R1, 0x2 ;  /* 0x0000000100037211 */ /* 0x000fca00078e10ff */
[----:B---3--:R3:W-:Y:S04]  /*0a80*/  STL [R3+0x10], R4 ;  /* 0x0000100403007387 */ /* 0x0087e80000100800 */
[----:B----4-:R3:W-:Y:S04]  /*0a90*/  STL [R3+0x410], R6 ;  /* 0x0004100603007387 */ /* 0x0107e80000100800 */
[----:B-----5:R3:W-:Y:S02]  /*0aa0*/  STL [R3+0x810], R8 ;  /* 0x0008100803007387 */ /* 0x0207e40000100800 */
.L_x_1:
[----:B------:R-:W4:Y:S01]  /*0ab0*/  LDCU.U8 UR4, c[0x0][0x3c8] ;  /* 0x00007900ff0477ac */ /* 0x000f220008000000 */
[----:B------:R-:W-:Y:S01]  /*0ac0*/  MOV R29, 0x4 ;  /* 0x00000004001d7802 */ /* 0x000fe20000000f00 */
[----:B------:R-:W3:Y:S01]  /*0ad0*/  LDCU UR18, c[0x0][0x3c0] ;  /* 0x00007800ff1277ac */ /* 0x000ee20008000800 */
[----:B------:R-:W5:Y:S01]  /*0ae0*/  LDCU UR13, c[0x0][0x3cc] ;  /* 0x00007980ff0d77ac */ /* 0x000f620008000800 */
[----:B------:R-:W0:Y:S01]  /*0af0*/  LDCU.64 UR8, c[0x0][0x388] ;  /* 0x00007100ff0877ac */ /* 0x000e220008000a00 */
[----:B------:R-:W0:Y:S01]  /*0b00*/  LDCU UR15, c[0x0][0x3c4] ;  /* 0x00007880ff0f77ac */ /* 0x000e220008000800 */
[----:B----4-:R-:W-:Y:S01]  /*0b10*/  UPRMT UR4, UR4, 0x8880, URZ ;  /* 0x0000888004047896 */ /* 0x010fe200080000ff */
[----:B---3--:R-:W-:-:S03]  /*0b20*/  MOV R3, UR18 ;  /* 0x0000001200037c02 */ /* 0x008fc60008000f00 */
[----:B------:R-:W-:Y:S02]  /*0b30*/  UISETP.NE.AND UP1, UPT, UR4, URZ, UPT ;  /* 0x000000ff0400728c */ /* 0x000fe4000bf25270 */
[----:B-----5:R-:W-:-:S04]  /*0b40*/  IMAD R28, R3, UR13, R2 ;  /* 0x0000000d031c7c24 */ /* 0x020fc8000f8e0202 */
[----:B0-----:R-:W-:-:S03]  /*0b50*/  IMAD.WIDE R28, R28, R29, UR8 ;  /* 0x000000081c1c7e25 */ /* 0x001fc6000f8e021d */
[----:B------:R-:W-:Y:S05]  /*0b60*/  BRA.U !UP1, `(.L_x_6) ;  /* 0x0000000909007547 */ /* 0x000fea000b800000 */
[----:B------:R-:W-:Y:S01]  /*0b70*/  HFMA2 R0, -RZ, RZ, 0, 0 ;  /* 0x00000000ff007431 */ /* 0x000fe200000001ff */
[----:B------:R-:W-:Y:S06]  /*0b80*/  BRA.U !UP0, `(.L_x_7) ;  /* 0x0000000508c47547 */ /* 0x000fec000b800000 */
[----:B------:R-:W-:Y:S01]  /*0b90*/  UISETP.GE.U32.AND UP2, UPT, UR15, 0x10, UPT ;  /* 0x000000100f00788c */ /* 0x000fe2000bf46070 */
[----:B------:R-:W-:Y:S01]  /*0ba0*/  MOV R0, RZ ;  /* 0x000000ff00007202 */ /* 0x000fe20000000f00 */
[----:B------:R-:W-:Y:S01]  /*0bb0*/  ULOP3.LUT UR5, UR15, 0xf, URZ, 0xc0, !UPT ;  /* 0x0000000f0f057892 */ /* 0x000fe2000f8ec0ff */
[----:B------:R-:W-:-:S03]  /*0bc0*/  UMOV UR4, URZ ;  /* 0x000000ff00047c82 */ /* 0x000fc60008000000 */
[----:B------:R-:W-:-:S03]  /*0bd0*/  UISETP.NE.AND UP1, UPT, UR5, URZ, UPT ;  /* 0x000000ff0500728c */ /* 0x000fc6000bf25270 */
[----:B------:R-:W-:Y:S08]  /*0be0*/  BRA.U !UP2, `(.L_x_8) ;  /* 0x000000010ac87547 */ /* 0x000ff0000b800000 */
[----:B------:R-:W-:Y:S01]  /*0bf0*/  ULOP3.LUT UR4, UR15, 0x7ffffff0, URZ, 0xc0, !UPT ;  /* 0x7ffffff00f047892 */ /* 0x000fe2000f8ec0ff */
[----:B------:R-:W-:Y:S01]  /*0c00*/  MOV R0, RZ ;  /* 0x000000ff00007202 */ /* 0x000fe20000000f00 */
[----:B------:R-:W-:Y:S02]  /*0c10*/  UIADD3 UR19, UPT, UPT, UR16, 0x30, URZ ;  /* 0x0000003010137890 */ /* 0x000fe4000fffe0ff */
[----:B------:R-:W-:Y:S02]  /*0c20*/  UIADD3 UR14, UPT, UPT, UR16, 0x430, URZ ;  /* 0x00000430100e7890 */ /* 0x000fe4000fffe0ff */
[----:B------:R-:W-:-:S12]  /*0c30*/  UIADD3 UR6, UPT, UPT, -UR4, URZ, URZ ;  /* 0x000000ff04067290 */ /* 0x000fd8000fffe1ff */
.L_x_9:
[----:B-12---:R-:W2:Y:S04]  /*0c40*/  LDL.128 R20, [UR19+-0x20] ;  /* 0xffffe013ff147983 */ /* 0x006ea80008100c00 */
[----:B------:R-:W2:Y:S04]  /*0c50*/  LDL.128 R24, [UR14+-0x20] ;  /* 0xffffe00eff187983 */ /* 0x000ea80008100c00 */
[----:B------:R-:W3:Y:S04]  /*0c60*/  LDL.128 R4, [UR19+-0x10] ;  /* 0xfffff013ff047983 */ /* 0x000ee80008100c00 */
[----:B------:R-:W3:Y:S04]  /*0c70*/  LDL.128 R8, [UR14+-0x10] ;  /* 0xfffff00eff087983 */ /* 0x000ee80008100c00 */
[----:B------:R-:W4:Y:S01]  /*0c80*/  LDL.128 R16, [UR19] ;  /* 0x00000013ff107983 */ /* 0x000f220008100c00 */
[----:B--2---:R-:W-:Y:S01]  /*0c90*/  FADD R13, R20, -R24 ;  /* 0x80000018140d7221 */ /* 0x004fe20000000000 */
[----:B------:R-:W-:Y:S01]  /*0ca0*/  FADD R21, R21, -R25 ;  /* 0x8000001915157221 */ /* 0x000fe20000000000 */
[----:B------:R-:W-:-:S02]  /*0cb0*/  FADD R25, R22, -R26 ;  /* 0x8000001a16197221 */ /* 0x000fc40000000000 */
[----:B------:R-:W-:Y:S02]  /*0cc0*/  FFMA R0, R13, R13, R0 ;  /* 0x0000000d0d007223 */ /* 0x000fe40000000000 */
[----:B------:R-:W4:Y:S02]  /*0cd0*/  LDL.128 R12, [UR14] ;  /* 0x0000000eff0c7983 */ /* 0x000f240008100c00 */
[----:B------:R-:W-:Y:S01]  /*0ce0*/  FFMA R0, R21, R21, R0 ;  /* 0x0000001515007223 */ /* 0x000fe20000000000 */
[----:B------:R-:W-:-:S03]  /*0cf0*/  FADD R23, R23, -R27 ;  /* 0x8000001b17177221 */ /* 0x000fc60000000000 */
[----:B------:R-:W-:Y:S01]  /*0d00*/  FFMA R0, R25, R25, R0 ;  /* 0x0000001919007223 */ /* 0x000fe20000000000 */
[----:B---3--:R-:W-:Y:S01]  /*0d10*/  FADD R21, R4, -R8 ;  /* 0x8000000804157221 */ /* 0x008fe20000000000 */
[----:B------:R-:W2:Y:S02]  /*0d20*/  LDL.128 R24, [UR14+0x10] ;  /* 0x0000100eff187983 */ /* 0x000ea40008100c00 */
[----:B------:R-:W-:-:S04]  /*0d30*/  FFMA R0, R23, R23, R0 ;  /* 0x0000001717007223 */ /* 0x000fc80000000000 */
[----:B------:R-:W-:Y:S02]  /*0d40*/  FFMA R0, R21, R21, R0 ;  /* 0x0000001515007223 */ /* 0x000fe40000000000 */
[----:B------:R-:W2:Y:S01]  /*0d50*/  LDL.128 R20, [UR19+0x10] ;  /* 0x00001013ff147983 */ /* 0x000ea20008100c00 */
[----:B------:R-:W-:Y:S01]  /*0d60*/  FADD R5, R5, -R9 ;  /* 0x8000000905057221 */ /* 0x000fe20000000000 */
[----:B------:R-:W-:-:S03]  /*0d70*/  FADD R9, R6, -R10 ;  /* 0x8000000a06097221 */ /* 0x000fc60000000000 */
[----:B------:R-:W-:Y:S01]  /*0d80*/  FFMA R0, R5, R5, R0 ;  /* 0x0000000505007223 */ /* 0x000fe20000000000 */
[----:B------:R-:W-:-:S03]  /*0d90*/  FADD R7, R7, -R11 ;  /* 0x8000000b07077221 */ /* 0x000fc60000000000 */
[----:B------:R-:W-:-:S04]  /*0da0*/  FFMA R0, R9, R9, R0 ;  /* 0x0000000909007223 */ /* 0x000fc80000000000 */
[----:B------:R-:W-:Y:S01]  /*0db0*/  FFMA R0, R7, R7, R0 ;  /* 0x0000000707007223 */ /* 0x000fe20000000000 */
[----:B------:R-:W-:-:S04]  /*0dc0*/  UIADD3 UR6, UPT, UPT, UR6, 0x10, URZ ;  /* 0x0000001006067890 */ /* 0x000fc8000fffe0ff */
[----:B------:R-:W-:Y:S02]  /*0dd0*/  UISETP.NE.AND UP2, UPT, UR6, URZ, UPT ;  /* 0x000000ff0600728c */ /* 0x000fe4000bf45270 */
[----:B------:R-:W-:Y:S02]  /*0de0*/  UIADD3 UR19, UPT, UPT, UR19, 0x40, URZ ;  /* 0x0000004013137890 */ /* 0x000fe4000fffe0ff */
[----:B------:R-:W-:Y:S01]  /*0df0*/  UIADD3 UR14, UPT, UPT, UR14, 0x40, URZ ;  /* 0x000000400e0e7890 */ /* 0x000fe2000fffe0ff */
[----:B----4-:R-:W-:Y:S01]  /*0e00*/  FADD R5, R16, -R12 ;  /* 0x8000000c10057221 */ /* 0x010fe20000000000 */
[----:B------:R-:W-:-:S03]  /*0e10*/  FADD R13, R17, -R13 ;  /* 0x8000000d110d7221 */ /* 0x000fc60000000000 */
[----:B------:R-:W-:Y:S01]  /*0e20*/  FFMA R0, R5, R5, R0 ;  /* 0x0000000505007223 */ /* 0x000fe20000000000 */
[----:B------:R-:W-:-:S03]  /*0e30*/  FADD R5, R18, -R14 ;  /* 0x8000000e12057221 */ /* 0x000fc60000000000 */
[----:B------:R-:W-:Y:S01]  /*0e40*/  FFMA R0, R13, R13, R0 ;  /* 0x0000000d0d007223 */ /* 0x000fe20000000000 */
[----:B------:R-:W-:-:S03]  /*0e50*/  FADD R15, R19, -R15 ;  /* 0x8000000f130f7221 */ /* 0x000fc60000000000 */
[----:B------:R-:W-:Y:S01]  /*0e60*/  FFMA R0, R5, R5, R0 ;  /* 0x0000000505007223 */ /* 0x000fe20000000000 */
[----:B--2---:R-:W-:-:S03]  /*0e70*/  FADD R5, R20, -R24 ;  /* 0x8000001814057221 */ /* 0x004fc60000000000 */
[----:B------:R-:W-:Y:S01]  /*0e80*/  FFMA R0, R15, R15, R0 ;  /* 0x0000000f0f007223 */ /* 0x000fe20000000000 */
[----:B------:R-:W-:-:S03]  /*0e90*/  FADD R21, R21, -R25 ;  /* 0x8000001915157221 */ /* 0x000fc60000000000 */
[----:B------:R-:W-:Y:S01]  /*0ea0*/  FFMA R0, R5, R5, R0 ;  /* 0x0000000505007223 */ /* 0x000fe20000000000 */
[----:B------:R-:W-:-:S03]  /*0eb0*/  FADD R5, R22, -R26 ;  /* 0x8000001a16057221 */ /* 0x000fc60000000000 */
[----:B------:R-:W-:Y:S01]  /*0ec0*/  FFMA R0, R21, R21, R0 ;  /* 0x0000001515007223 */ /* 0x000fe20000000000 */
[----:B------:R-:W-:-:S03]  /*0ed0*/  FADD R23, R23, -R27 ;  /* 0x8000001b17177221 */ /* 0x000fc60000000000 */
[----:B------:R-:W-:-:S04]  /*0ee0*/  FFMA R0, R5, R5, R0 ;  /* 0x0000000505007223 */ /* 0x000fc80000000000 */
[----:B------:R-:W-:Y:S01]  /*0ef0*/  FFMA R0, R23, R23, R0 ;  /* 0x0000001717007223 */ /* 0x000fe20000000000 */
[----:B------:R-:W-:Y:S06]  /*0f00*/  BRA.U UP2, `(.L_x_9) ;  /* 0xfffffffd024c7547 */ /* 0x000fec000b83ffff */
.L_x_8:
[----:B------:R-:W-:Y:S05]  /*0f10*/  BRA.U !UP1, `(.L_x_7) ;  /* 0x0000000109e07547 */ /* 0x000fea000b800000 */
[----:B------:R-:W-:Y:S02]  /*0f20*/  UISETP.GE.U32.AND UP1, UPT, UR5, 0x8, UPT ;  /* 0x000000080500788c */ /* 0x000fe4000bf26070 */
[----:B------:R-:W-:-:S04]  /*0f30*/  ULOP3.LUT UR14, UR15, 0x7, URZ, 0xc0, !UPT ;  /* 0x000000070f0e7892 */ /* 0x000fc8000f8ec0ff */
[----:B------:R-:W-:-:S03]  /*0f40*/  UISETP.NE.AND UP2, UPT, UR14, URZ, UPT ;  /* 0x000000ff0e00728c */ /* 0x000fc6000bf45270 */
[----:B------:R-:W-:Y:S08]  /*0f50*/  BRA.U !UP1, `(.L_x_10) ;  /* 0x0000000109587547 */ /* 0x000ff0000b800000 */
[----:B------:R-:W-:-:S09]  /*0f60*/  ULEA UR5, UR4, UR17, 0x2 ;  /* 0x0000001104057291 */ /* 0x000fd2000f8e10ff */
[----:B------:R-:W3:Y:S04]  /*0f70*/  LDL.128 R4, [UR5+0x10] ;  /* 0x00001005ff047983 */ /* 0x000ee80008100c00 */
[----:B-12---:R-:W3:Y:S04]  /*0f80*/  LDL.128 R8, [UR5+0x410] ;  /* 0x00041005ff087983 */ /* 0x006ee80008100c00 */
[----:B------:R-:W2:Y:S04]  /*0f90*/  LDL.128 R12, [UR5+0x20] ;  /* 0x00002005ff0c7983 */ /* 0x000ea80008100c00 */
[----:B------:R-:W2:Y:S01]  /*0fa0*/  LDL.128 R16, [UR5+0x420] ;  /* 0x00042005ff107983 */ /* 0x000ea20008100c00 */
[----:B------:R-:W-:Y:S01]  /*0fb0*/  UIADD3 UR4, UPT, UPT, UR4, 0x8, URZ ;  /* 0x0000000804047890 */ /* 0x000fe2000fffe0ff */
[----:B---3--:R-:W-:Y:S01]  /*0fc0*/  FADD R21, R4, -R8 ;  /* 0x8000000804157221 */ /* 0x008fe20000000000 */
[----:B------:R-:W-:Y:S01]  /*0fd0*/  FADD R5, R5, -R9 ;  /* 0x8000000905057221 */ /* 0x000fe20000000000 */
[----:B------:R-:W-:Y:S01]  /*0fe0*/  FADD R9, R6, -R10 ;  /* 0x8000000a06097221 */ /* 0x000fe20000000000 */
[----:B------:R-:W-:Y:S01]  /*0ff0*/  FADD R7, R7, -R11 ;  /* 0x8000000b07077221 */ /* 0x000fe20000000000 */
[----:B------:R-:W-:-:S04]  /*1000*/  FFMA R0, R21, R21, R0 ;  /* 0x0000001515007223 */ /* 0x000fc80000000000 */
[----:B------:R-:W-:Y:S01]  /*1010*/  FFMA R0, R5, R5, R0 ;  /* 0x0000000505007223 */ /* 0x000fe20000000000 */
[----:B--2---:R-:W-:Y:S01]  /*1020*/  FADD R5, R12, -R16 ;  /* 0x800000100c057221 */ /* 0x004fe20000000000 */
[----:B------:R-:W-:Y:S01]  /*1030*/  FADD R13, R13, -R17 ;  /* 0x800000110d0d7221 */ /* 0x000fe20000000000 */
[----:B------:R-:W-:Y:S01]  /*1040*/  FADD R15, R15, -R19 ;  /* 0x800000130f0f7221 */ /* 0x000fe20000000000 */
[----:B------:R-:W-:-:S04]  /*1050*/  FFMA R0, R9, R9, R0 ;  /* 0x0000000909007223 */ /* 0x000fc80000000000 */
[----:B------:R-:W-:-:S04]  /*1060*/  FFMA R0, R7, R7, R0 ;  /* 0x0000000707007223 */ /* 0x000fc80000000000 */
[----:B------:R-:W-:Y:S01]  /*1070*/  FFMA R0, R5, R5, R0 ;  /* 0x0000000505007223 */ /* 0x000fe20000000000 */
[----:B------:R-:W-:-:S03]  /*1080*/  FADD R5, R14, -R18 ;  /* 0x800000120e057221 */ /* 0x000fc60000000000 */
[----:B------:R-:W-:-:S04]  /*1090*/  FFMA R0, R13, R13, R0 ;  /* 0x0000000d0d007223 */ /* 0x000fc80000000000 */
[----:B------:R-:W-:-:S04]  /*10a0*/  FFMA R0, R5, R5, R0 ;  /* 0x0000000505007223 */ /* 0x000fc80000000000 */
[----:B------:R-:W-:-:S07]  /*10b0*/  FFMA R0, R15, R15, R0 ;  /* 0x0000000f0f007223 */ /* 0x000fce0000000000 */
.L_x_10:
[----:B------:R-:W-:Y:S05]  /*10c0*/  BRA.U !UP2, `(.L_x_7) ;  /* 0x000000010a747547 */ /* 0x000fea000b800000 */
[----:B------:R-:W-:Y:S02]  /*10d0*/  UISETP.GE.U32.AND UP1, UPT, UR14, 0x4, UPT ;  /* 0x000000040e00788c */ /* 0x000fe4000bf26070 */
[----:B------:R-:W-:-:S04]  /*10e0*/  ULOP3.LUT UR6, UR15, 0x3, URZ, 0xc0, !UPT ;  /* 0x000000030f067892 */ /* 0x000fc8000f8ec0ff */
[----:B------:R-:W-:-:S03]  /*10f0*/  UISETP.NE.AND UP2, UPT, UR6, URZ, UPT ;  /* 0x000000ff0600728c */ /* 0x000fc6000bf45270 */
[----:B------:R-:W-:Y:S08]  /*1100*/  BRA.U !UP1, `(.L_x_11) ;  /* 0x0000000109307547 */ /* 0x000ff0000b800000 */
[----:B------:R-:W-:-:S09]  /*1110*/  ULEA UR5, UR4, UR17, 0x2 ;  /* 0x0000001104057291 */ /* 0x000fd2000f8e10ff */
[----:B------:R-:W3:Y:S04]  /*1120*/  LDL.128 R4, [UR5+0x10] ;  /* 0x00001005ff047983 */ /* 0x000ee80008100c00 */
[----:B-12---:R-:W3:Y:S01]  /*1130*/  LDL.128 R8, [UR5+0x410] ;  /* 0x00041005ff087983 */ /* 0x006ee20008100c00 */
[----:B------:R-:W-:Y:S01]  /*1140*/  UIADD3 UR4, UPT, UPT, UR4, 0x4, URZ ;  /* 0x0000000404047890 */ /* 0x000fe2000fffe0ff */
[----:B---3--:R-:W-:Y:S01]  /*1150*/  FADD R13, R4, -R8 ;  /* 0x80000008040d7221 */ /* 0x008fe20000000000 */
[----:B------:R-:W-:Y:S01]  /*1160*/  FADD R5, R5, -R9 ;  /* 0x8000000905057221 */ /* 0x000fe20000000000 */
[----:B------:R-:W-:Y:S01]  /*1170*/  FADD R9, R6, -R10 ;  /* 0x8000000a06097221 */ /* 0x000fe20000000000 */
[----:B------:R-:W-:Y:S01]  /*1180*/  FADD R7, R7, -R11 ;  /* 0x8000000b07077221 */ /* 0x000fe20000000000 */
[----:B------:R-:W-:-:S04]  /*1190*/  FFMA R0, R13, R13, R0 ;  /* 0x0000000d0d007223 */ /* 0x000fc80000000000 */
[----:B------:R-:W-:-:S04]  /*11a0*/  FFMA R0, R5, R5, R0 ;  /* 0x0000000505007223 */ /* 0x000fc80000000000 */
[----:B------:R-:W-:-:S04]  /*11b0*/  FFMA R0, R9, R9, R0 ;  /* 0x0000000909007223 */ /* 0x000fc80000000000 */
[----:B------:R-:W-:-:S07]  /*11c0*/  FFMA R0, R7, R7, R0 ;  /* 0x0000000707007223 */ /* 0x000fce0000000000 */
.L_x_11:
[----:B------:R-:W-:Y:S05]  /*11d0*/  BRA.U !UP2, `(.L_x_7) ;  /* 0x000000010a307547 */ /* 0x000fea000b800000 */
[----:B------:R-:W-:Y:S02]  /*11e0*/  UIMAD UR11, UR4, 0x4, UR11 ;  /* 0x00000004040b78a4 */ /* 0x000fe4000f8e020b */
[----:B------:R-:W-:Y:S02]  /*11f0*/  UIMAD UR5, UR4, 0x4, UR12 ;  /* 0x00000004040578a4 */ /* 0x000fe4000f8e020c */
[----:B------:R-:W-:-:S12]  /*1200*/  UIADD3 UR4, UPT, UPT, -UR6, URZ, URZ ;  /* 0x000000ff06047290 */ /* 0x000fd8000fffe1ff */
.L_x_12:
[----:B------:R-:W3:Y:S04]  /*1210*/  LDL R4, [UR5] ;  /* 0x00000005ff047983 */ /* 0x000ee80008100800 */
[----:B------:R-:W3:Y:S01]  /*1220*/  LDL R5, [UR11] ;  /* 0x0000000bff057983 */ /* 0x000ee20008100800 */
[----:B------:R-:W-:Y:S02]  /*1230*/  UIADD3 UR4, UPT, UPT, UR4, 0x1, URZ ;  /* 0x0000000104047890 */ /* 0x000fe4000fffe0ff */
[----:B------:R-:W-:Y:S02]  /*1240*/  UIADD3 UR5, UPT, UPT, UR5, 0x4, URZ ;  /* 0x0000000405057890 */ /* 0x000fe4000fffe0ff */
[----:B------:R-:W-:Y:S02]  /*1250*/  UISETP.NE.AND UP1, UPT, UR4, URZ, UPT ;  /* 0x000000ff0400728c */ /* 0x000fe4000bf25270 */
[----:B------:R-:W-:Y:S01]  /*1260*/  UIADD3 UR11, UPT, UPT, UR11, 0x4, URZ ;  /* 0x000000040b0b7890 */ /* 0x000fe2000fffe0ff */
[----:B---3--:R-:W-:-:S04]  /*1270*/  FADD R5, R4, -R5 ;  /* 0x8000000504057221 */ /* 0x008fc80000000000 */
[----:B------:R-:W-:Y:S02]  /*1280*/  FFMA R0, R5, R5, R0 ;  /* 0x0000000505007223 */ /* 0x000fe40000000000 */
[----:B------:R-:W-:Y:S05]  /*1290*/  BRA.U UP1, `(.L_x_12) ;  /* 0xfffffffd01dc7547 */ /* 0x000fea000b83ffff */
.L_x_7:
[----:B------:R-:W0:Y:S01]  /*12a0*/  LDCU UR4, c[0x0][0x3e0] ;  /* 0x00007c00ff0477ac */ /* 0x000e220008000800 */
[----:B------:R-:W-:Y:S02]  /*12b0*/  MOV R5, 0x3bbb989d ;  /* 0x3bbb989d00057802 */ /* 0x000fe40000000f00 */
[----:B------:R-:W-:Y:S01]  /*12c0*/  MOV R7, 0x437c0000 ;  /* 0x437c000000077802 */ /* 0x000fe20000000f00 */
[----:B0-----:R-:W-:-:S04]  /*12d0*/  FMUL R0, R0, -UR4 ;  /* 0x8000000400007c20 */ /* 0x001fc80008400000 */
[----:B------:R-:W-:-:S04]  /*12e0*/  FFMA.SAT R4, R0, R5, 0.5 ;  /* 0x3f00000000047423 */ /* 0x000fc80000002005 */
[----:B------:R-:W-:-:S04]  /*12f0*/  FFMA.RM R4, R4, R7, 12582913 ;  /* 0x4b40000104047423 */ /* 0x000fc80000004007 */
[C---:B------:R-:W-:Y:S01]  /*1300*/  FADD R5, R4.reuse, -12583039 ;  /* 0xcb40007f04057421 */ /* 0x040fe20000000000 */
[----:B------:R-:W-:-:S03]  /*1310*/  SHF.L.U32 R4, R4, 0x17, RZ ;  /* 0x0000001704047819 */ /* 0x000fc600000006ff */
[----:B------:R-:W-:-:S04]  /*1320*/  FFMA R5, R0, 1.4426950216293334961, -R5 ;  /* 0x3fb8aa3b00057823 */ /* 0x000fc80000000805 */
[----:B------:R-:W-:-:S06]  /*1330*/  FFMA R5, R0, 1.925963033500011079e-08, R5 ;  /* 0x32a5706000057823 */ /* 0x000fcc0000000005 */
[----:B------:R-:W0:Y:S02]  /*1340*/  MUFU.EX2 R5, R5 ;  /* 0x0000000500057308 */ /* 0x000e240000000800 */
[----:B0-----:R-:W-:-:S05]  /*1350*/  FMUL R7, R4, R5 ;  /* 0x0000000504077220 */ /* 0x001fca0000400000 */
[----:B------:R0:W-:Y:S02]  /*1360*/  STG.E desc[UR36][R28.64], R7 ;  /* 0x000000071c007986 */ /* 0x0001e4000c101924 */
.L_x_6:
[----:B------:R-:W3:Y:S01]  /*1370*/  LDCU.S8 UR4, c[0x0][0x3c9] ;  /* 0x00007920ff0477ac */ /* 0x000ee20008000200 */
[----:B0-----:R-:W-:Y:S01]  /*1380*/  HFMA2 R29, -RZ, RZ, 0, 2.384185791015625e-07 ;  /* 0x00000004ff1d7431 */ /* 0x001fe200000001ff */
[----:B------:R-:W0:Y:S01]  /*1390*/  LDCU UR14, c[0x0][0x3d0] ;  /* 0x00007a00ff0e77ac */ /* 0x000e220008000800 */
[----:B---3--:R-:W-:Y:S01]  /*13a0*/  UISETP.NE.AND UP1, UPT, UR4, URZ, UPT ;  /* 0x000000ff0400728c */ /* 0x008fe2000bf25270 */
[----:B0-----:R-:W-:-:S04]  /*13b0*/  IMAD R28, R3, UR14, R2 ;  /* 0x0000000e031c7c24 */ /* 0x001fc8000f8e0202 */
[----:B------:R-:W-:-:S04]  /*13c0*/  IMAD.WIDE R28, R28, R29, UR8 ;  /* 0x000000081c1c7e25 */ /* 0x000fc8000f8e021d */
[----:B------:R-:W-:Y:S05]  /*13d0*/  BRA.U !UP1, `(.L_x_13) ;  /* 0x0000000909007547 */ /* 0x000fea000b800000 */
[----:B------:R-:W-:Y:S01]  /*13e0*/  MOV R0, RZ ;  /* 0x000000ff00007202 */ /* 0x000fe20000000f00 */
[----:B------:R-:W-:Y:S06]  /*13f0*/  BRA.U !UP0, `(.L_x_14) ;  /* 0x0000000508c47547 */ /* 0x000fec000b800000 */
[----:B------:R-:W-:Y:S01]  /*1400*/  UISETP.GE.U32.AND UP0, UPT, UR15, 0x10, UPT ;  /* 0x000000100f00788c */ /* 0x000fe2000bf06070 */
[----:B------:R-:W-:Y:S01]  /*1410*/  HFMA2 R0, -RZ, RZ, 0, 0 ;  /* 0x00000000ff007431 */ /* 0x000fe200000001ff */
        /* <DEDUP_REMOVED lines=9> */
.L_x_16:
[----:B-12---:R-:W2:Y:S04]  /*14b0*/  LDL.128 R20, [UR11+-0x20] ;  /* 0xffffe00bff147983 */ /* 0x006ea80008100c00 */
[----:B------:R-:W2:Y:S04]  /*14c0*/  LDL.128 R24, [UR5+-0x20] ;  /* 0xffffe005ff187983 */ /* 0x000ea80008100c00 */
[----:B------:R-:W3:Y:S04]  /*14d0*/  LDL.128 R4, [UR11+-0x10] ;  /* 0xfffff00bff047983 */ /* 0x000ee80008100c00 */
[----:B------:R-:W3:Y:S04]  /*14e0*/  LDL.128 R8, [UR5+-0x10] ;  /* 0xfffff005ff087983 */ /* 0x000ee80008100c00 */
[----:B------:R-:W4:Y:S04]  /*14f0*/  LDL.128 R16, [UR11] ;  /* 0x0000000bff107983 */ /* 0x000f280008100c00 */
[----:B------:R-:W4:Y:S01]  /*1500*/  LDL.128 R12, [UR5] ;  /* 0x00000005ff0c7983 */ /* 0x000f220008100c00 */
[----:B--2---:R-:W-:Y:S01]  /*1510*/  FADD R3, R20, -R24 ;  /* 0x8000001814037221 */ /* 0x004fe20000000000 */
[----:B------:R-:W-:-:S03]  /*1520*/  FADD R21, R21, -R25 ;  /* 0x8000001915157221 */ /* 0x000fc60000000000 */
[----:B------:R-:W-:Y:S01]  /*1530*/  FFMA R0, R3, R3, R0 ;  /* 0x0000000303007223 */ /* 0x000fe20000000000 */
[----:B------:R-:W-:-:S03]  /*1540*/  FADD R3, R22, -R26 ;  /* 0x8000001a16037221 */ /* 0x000fc60000000000 */
[----:B------:R-:W-:Y:S01]  /*1550*/  FFMA R0, R21, R21, R0 ;  /* 0x0000001515007223 */ /* 0x000fe20000000000 */
[----:B------:R-:W-:Y:S02]  /*1560*/  FADD R23, R23, -R27 ;  /* 0x8000001b17177221 */ /* 0x000fe40000000000 */
[----:B------:R-:W2:Y:S01]  /*1570*/  LDL.128 R24, [UR5+0x10] ;  /* 0x00001005ff187983 */ /* 0x000ea20008100c00 */
[----:B------:R-:W-:-:S04]  /*1580*/  FFMA R0, R3, R3, R0 ;  /* 0x0000000303007223 */ /* 0x000fc80000000000 */
[----:B------:R-:W-:Y:S02]  /*1590*/  FFMA R0, R23, R23, R0 ;  /* 0x0000001717007223 */ /* 0x000fe40000000000 */
[----:B------:R-:W2:Y:S01]  /*15a0*/  LDL.128 R20, [UR11+0x10] ;  /* 0x0000100bff147983 */ /* 0x000ea20008100c00 */
[----:B---3--:R-:W-:Y:S01]  /*15b0*/  FADD R3, R4, -R8 ;  /* 0x8000000804037221 */ /* 0x008fe20000000000 */
[----:B------:R-:W-:-:S03]  /*15c0*/  FADD R5, R5, -R9 ;  /* 0x8000000905057221 */ /* 0x000fc60000000000 */
[----:B------:R-:W-:Y:S01]  /*15d0*/  FFMA R0, R3, R3, R0 ;  /* 0x0000000303007223 */ /* 0x000fe20000000000 */
[----:B------:R-:W-:-:S03]  /*15e0*/  FADD R3, R6, -R10 ;  /* 0x8000000a06037221 */ /* 0x000fc60000000000 */
[----:B------:R-:W-:Y:S01]  /*15f0*/  FFMA R0, R5, R5, R0 ;  /* 0x0000000505007223 */ /* 0x000fe20000000000 */
[----:B------:R-:W-:-:S03]  /*1600*/  FADD R7, R7, -R11 ;  /* 0x8000000b07077221 */ /* 0x000fc60000000000 */
[----:B------:R-:W-:Y:S01]  /*1610*/  FFMA R0, R3, R3, R0 ;  /* 0x0000000303007223 */ /* 0x000fe20000000000 */
[----:B----4-:R-:W-:-:S03]  /*1620*/  FADD R3, R16, -R12 ;  /* 0x8000000c10037221 */ /* 0x010fc60000000000 */
[----:B------:R-:W-:Y:S01]  /*1630*/  FFMA R0, R7, R7, R0 ;  /* 0x0000000707007223 */ /* 0x000fe20000000000 */
[----:B------:R-:W-:-:S03]  /*1640*/  FADD R13, R17, -R13 ;  /* 0x8000000d110d7221 */ /* 0x000fc60000000000 */
[----:B------:R-:W-:Y:S01]  /*1650*/  FFMA R0, R3, R3, R0 ;  /* 0x0000000303007223 */ /* 0x000fe20000000000 */
[----:B------:R-:W-:-:S03]  /*1660*/  FADD R3, R18, -R14 ;  /* 0x8000000e12037221 */ /* 0x000fc60000000000 */
[----:B------:R-:W-:Y:S01]  /*1670*/  FFMA R0, R13, R13, R0 ;  /* 0x0000000d0d007223 */ /* 0x000fe20000000000 */
[----:B------:R-:W-:-:S03]  /*1680*/  FADD R15, R19, -R15 ;  /* 0x8000000f130f7221 */ /* 0x000fc60000000000 */
[----:B------:R-:W-:Y:S01]  /*1690*/  FFMA R0, R3, R3, R0 ;  /* 0x0000000303007223 */ /* 0x000fe20000000000 */
[----:B------:R-:W-:-:S03]  /*16a0*/  UIADD3 UR6, UPT, UPT, UR6, 0x10, URZ ;  /* 0x0000001006067890 */ /* 0x000fc6000fffe0ff */
[----:B------:R-:W-:Y:S01]  /*16b0*/  FFMA R0, R15, R15, R0 ;  /* 0x0000000f0f007223 */ /* 0x000fe20000000000 */
[----:B------:R-:W-:Y:S02]  /*16c0*/  UISETP.NE.AND UP0, UPT, UR6, URZ, UPT ;  /* 0x000000ff0600728c */ /* 0x000fe4000bf05270 */
[----:B------:R-:W-:Y:S02]  /*16d0*/  UIADD3 UR11, UPT, UPT, UR11, 0x40, URZ ;  /* 0x000000400b0b7890 */ /* 0x000fe4000fffe0ff */
[----:B------:R-:W-:Y:S01]  /*16e0*/  UIADD3 UR5, UPT, UPT, UR5, 0x40, URZ ;  /* 0x0000004005057890 */ /* 0x000fe2000fffe0ff */
[----:B--2---:R-:W-:Y:S01]  /*16f0*/  FADD R3, R20, -R24 ;  /* 0x8000001814037221 */ /* 0x004fe20000000000 */
        /* <DEDUP_REMOVED lines=8> */
.L_x_15:
        /* <DEDUP_REMOVED lines=13> */
[----:B------:R-:W-:-:S02]  /*1850*/  FADD R7, R7, -R11 ;  /* 0x8000000b07077221 */ /* 0x000fc40000000000 */
[----:B------:R-:W-:Y:S01]  /*1860*/  FFMA R0, R3, R3, R0 ;  /* 0x0000000303007223 */ /* 0x000fe20000000000 */
[----:B------:R-:W-:-:S03]  /*1870*/  FADD R3, R6, -R10 ;  /* 0x8000000a06037221 */ /* 0x000fc60000000000 */
[----:B------:R-:W-:Y:S01]  /*1880*/  FFMA R0, R5, R5, R0 ;  /* 0x0000000505007223 */ /* 0x000fe20000000000 */
[----:B--2---:R-:W-:Y:S01]  /*1890*/  FADD R13, R13, -R17 ;  /* 0x800000110d0d7221 */ /* 0x004fe20000000000 */
[----:B------:R-:W-:Y:S02]  /*18a0*/  FADD R15, R15, -R19 ;  /* 0x800000130f0f7221 */ /* 0x000fe40000000000 */
[----:B------:R-:W-:Y:S01]  /*18b0*/  FFMA R0, R3, R3, R0 ;  /* 0x0000000303007223 */ /* 0x000fe20000000000 */
[----:B------:R-:W-:-:S03]  /*18c0*/  FADD R3, R12, -R16 ;  /* 0x800000100c037221 */ /* 0x000fc60000000000 */
[----:B------:R-:W-:-:S04]  /*18d0*/  FFMA R0, R7, R7, R0 ;  /* 0x0000000707007223 */ /* 0x000fc80000000000 */
[----:B------:R-:W-:Y:S01]  /*18e0*/  FFMA R0, R3, R3, R0 ;  /* 0x0000000303007223 */ /* 0x000fe20000000000 */
[----:B------:R-:W-:-:S03]  /*18f0*/  FADD R3, R14, -R18 ;  /* 0x800000120e037221 */ /* 0x000fc60000000000 */
[----:B------:R-:W-:-:S04]  /*1900*/  FFMA R0, R13, R13, R0 ;  /* 0x0000000d0d007223 */ /* 0x000fc80000000000 */
[----:B------:R-:W-:-:S04]  /*1910*/  FFMA R0, R3, R3, R0 ;  /* 0x0000000303007223 */ /* 0x000fc80000000000 */
[----:B------:R-:W-:-:S07]  /*1920*/  FFMA R0, R15, R15, R0 ;  /* 0x0000000f0f007223 */ /* 0x000fce0000000000 */
.L_x_17:
        /* <DEDUP_REMOVED lines=11> */
[----:B------:R-:W-:Y:S02]  /*19e0*/  FADD R7, R7, -R11 ;  /* 0x8000000b07077221 */ /* 0x000fe40000000000 */
[----:B------:R-:W-:Y:S01]  /*19f0*/  FFMA R0, R3, R3, R0 ;  /* 0x0000000303007223 */ /* 0x000fe20000000000 */
[----:B------:R-:W-:-:S03]  /*1a00*/  FADD R3, R6, -R10 ;  /* 0x8000000a06037221 */ /* 0x000fc60000000000 */
[----:B------:R-:W-:-:S04]  /*1a10*/  FFMA R0, R5, R5, R0 ;  /* 0x0000000505007223 */ /* 0x000fc80000000000 */
[----:B------:R-:W-:-:S04]  /*1a20*/  FFMA R0, R3, R3, R0 ;  /* 0x0000000303007223 */ /* 0x000fc80000000000 */
[----:B------:R-:W-:-:S07]  /*1a30*/  FFMA R0, R7, R7, R0 ;  /* 0x0000000707007223 */ /* 0x000fce0000000000 */
.L_x_18:
[----:B------:R-:W-:Y:S05]  /*1a40*/  BRA.U !UP1, `(.L_x_14) ;  /* 0x0000000109307547 */ /* 0x000fea000b800000 */
[----:B------:R-:W-:Y:S02]  /*1a50*/  UIMAD UR7, UR4, 0x4, UR7 ;  /* 0x00000004040778a4 */ /* 0x000fe4000f8e0207 */
[----:B------:R-:W-:Y:S02]  /*1a60*/  UIMAD UR5, UR4, 0x4, UR12 ;  /* 0x00000004040578a4 */ /* 0x000fe4000f8e020c */
[----:B------:R-:W-:-:S12]  /*1a70*/  UIADD3 UR4, UPT, UPT, -UR6, URZ, URZ ;  /* 0x000000ff06047290 */ /* 0x000fd8000fffe1ff */
.L_x_19:
        /* <DEDUP_REMOVED lines=9> */
.L_x_14:
[----:B------:R-:W0:Y:S01]  /*1b10*/  LDCU UR4, c[0x0][0x3e0] ;  /* 0x00007c00ff0477ac */ /* 0x000e220008000800 */
[----:B------:R-:W-:Y:S01]  /*1b20*/  HFMA2 R4, -RZ, RZ, 3.7421875, 0 ;  /* 0x437c0000ff047431 */ /* 0x000fe200000001ff */
[----:B------:R-:W-:Y:S01]  /*1b30*/  MOV R3, 0x3bbb989d ;  /* 0x3bbb989d00037802 */ /* 0x000fe20000000f00 */
[----:B0-----:R-:W-:-:S04]  /*1b40*/  FMUL R0, R0, -UR4 ;  /* 0x8000000400007c20 */ /* 0x001fc80008400000 */
[----:B------:R-:W-:-:S04]  /*1b50*/  FFMA.SAT R3, R0, R3, 0.5 ;  /* 0x3f00000000037423 */ /* 0x000fc80000002003 */
[----:B------:R-:W-:-:S04]  /*1b60*/  FFMA.RM R3, R3, R4, 12582913 ;  /* 0x4b40000103037423 */ /* 0x000fc80000004004 */
[C---:B------:R-:W-:Y:S01]  /*1b70*/  FADD R5, R3.reuse, -12583039 ;  /* 0xcb40007f03057421 */ /* 0x040fe20000000000 */
[----:B------:R-:W-:-:S03]  /*1b80*/  SHF.L.U32 R3, R3, 0x17, RZ ;  /* 0x0000001703037819 */ /* 0x000fc600000006ff */
[----:B------:R-:W-:-:S04]  /*1b90*/  FFMA R5, R0, 1.4426950216293334961, -R5 ;  /* 0x3fb8aa3b00057823 */ /* 0x000fc80000000805 */
[----:B------:R-:W-:-:S04]  /*1ba0*/  FFMA R5, R0, 1.925963033500011079e-08, R5 ;  /* 0x32a5706000057823 */ /* 0x000fc80000000005 */
[----:B------:R-:W0:Y:S02]  /*1bb0*/  MUFU.EX2 R0, R5 ;  /* 0x0000000500007308 */ /* 0x000e240000000800 */
[----:B0-----:R-:W-:-:S05]  /*1bc0*/  FMUL R3, R3, R0 ;  /* 0x0000000003037220 */ /* 0x001fca0000400000 */
[----:B------:R0:W-:Y:S02]  /*1bd0*/  STG.E desc[UR36][R28.64], R3 ;  /* 0x000000031c007986 */ /* 0x0001e4000c101924 */
.L_x_13:
[----:B------:R-:W3:Y:S01]  /*1be0*/  LDCU.64 UR38, c[0x0][0x380] ;  /* 0x00007000ff2677ac */ /* 0x000ee20008000a00 */
[----:B------:R-:W4:Y:S01]  /*1bf0*/  LDCU.128 UR4, c[0x0][0x3a0] ;  /* 0x00007400ff0477ac */ /* 0x000f220008000c00 */
[----:B------:R-:W0:Y:S01]  /*1c00*/  LDCU.64 UR16, c[0x0][0x398] ;  /* 0x00007300ff1077ac */ /* 0x000e220008000a00 */
[----:B---3--:R-:W-:Y:S02]  /*1c10*/  UIMAD UR12, UR18, UR13, UR38 ;  /* 0x0000000d120c72a4 */ /* 0x008fe4000f8e0226 */
[----:B------:R-:W-:Y:S02]  /*1c20*/  UIMAD UR14, UR18, UR14, UR39 ;  /* 0x0000000e120e72a4 */ /* 0x000fe4000f8e0227 */
[----:B------:R-:W-:Y:S02]  /*1c30*/  UIMAD UR11, UR18, UR13, UR39 ;  /* 0x0000000d120b72a4 */ /* 0x000fe4000f8e0227 */
[----:B------:R-:W-:Y:S02]  /*1c40*/  UIMAD.WIDE UR12, UR12, 0x4, UR8 ;  /* 0x000000040c0c78a5 */ /* 0x000fe4000f8e0208 */
[----:B------:R-:W-:-:S02]  /*1c50*/  UIMAD.WIDE UR14, UR14, 0x4, UR8 ;  /* 0x000000040e0e78a5 */ /* 0x000fc4000f8e0208 */
[----:B------:R-:W-:Y:S02]  /*1c60*/  UIMAD.WIDE UR8, UR11, 0x4, UR8 ;  /* 0x000000040b0878a5 */ /* 0x000fe4000f8e0208 */
[----:B-12---:R-:W-:Y:S02]  /*1c70*/  MOV R12, UR12 ;  /* 0x0000000c000c7c02 */ /* 0x006fe40008000f00 */
[----:B------:R-:W-:Y:S02]  /*1c80*/  MOV R15, UR15 ;  /* 0x0000000f000f7c02 */ /* 0x000fe40008000f00 */
[----:B------:R-:W-:Y:S02]  /*1c90*/  MOV R16, UR8 ;  /* 0x0000000800107c02 */ /* 0x000fe40008000f00 */
[----:B------:R-:W-:Y:S01]  /*1ca0*/  MOV R13, UR13 ;  /* 0x0000000d000d7c02 */ /* 0x000fe20008000f00 */
[----:B0-----:R-:W-:Y:S01]  /*1cb0*/  UIMAD.WIDE UR12, UR39, 0x4, UR16 ;  /* 0x00000004270c78a5 */ /* 0x001fe2000f8e0210 */
[----:B------:R-:W-:Y:S01]  /*1cc0*/  MOV R14, UR14 ;  /* 0x0000000e000e7c02 */ /* 0x000fe20008000f00 */
[----:B----4-:R-:W-:Y:S01]  /*1cd0*/  UIMAD.WIDE UR14, UR38, 0x4, UR6 ;  /* 0x00000004260e78a5 */ /* 0x010fe2000f8e0206 */
[----:B------:R-:W-:Y:S01]  /*1ce0*/  MOV R17, UR9 ;  /* 0x0000000900117c02 */ /* 0x000fe20008000f00 */
[----:B------:R-:W-:Y:S01]  /*1cf0*/  UIMAD.WIDE UR8, UR38, 0x4, UR16 ;  /* 0x00000004260878a5 */ /* 0x000fe2000f8e0210 */
[----:B------:R-:W2:Y:S01]  /*1d00*/  LDG.E R12, desc[UR36][R12.64] ;  /* 0x000000240c0c7981 */ /* 0x000ea2000c1e1900 */
[----:B------:R-:W-:-:S03]  /*1d10*/  UIMAD.WIDE UR6, UR39, 0x4, UR6 ;  /* 0x00000004270678a5 */ /* 0x000fc6000f8e0206 */
[----:B------:R-:W2:Y:S01]  /*1d20*/  LDG.E R15, desc[UR36][R14.64] ;  /* 0x000000240e0f7981 */ /* 0x000ea2000c1e1900 */
[----:B------:R-:W-:-:S03]  /*1d30*/  MOV R4, UR12 ;  /* 0x0000000c00047c02 */ /* 0x000fc60008000f00 */
[----:B------:R-:W3:Y:S01]  /*1d40*/  LDG.E R16, desc[UR36][R16.64] ;  /* 0x0000002410107981 */ /* 0x000ee2000c1e1900 */
[----:B------:R-:W-:Y:S02]  /*1d50*/  MOV R5, UR13 ;  /* 0x0000000d00057c02 */ /* 0x000fe40008000f00 */
[----:B------:R-:W-:Y:S02]  /*1d60*/  MOV R6, UR8 ;  /* 0x0000000800067c02 */ /* 0x000fe40008000f00 */
[----:B------:R-:W-:Y:S01]  /*1d70*/  MOV R7, UR9 ;  /* 0x0000000900077c02 */ /* 0x000fe20008000f00 */
[----:B------:R0:W5:Y:S01]  /*1d80*/  LDG.E R19, desc[UR36][R4.64] ;  /* 0x0000002404137981 */ /* 0x000162000c1e1900 */
[----:B------:R-:W-:Y:S02]  /*1d90*/  MOV R8, UR14 ;  /* 0x0000000e00087c02 */ /* 0x000fe40008000f00 */
[----:B------:R-:W-:Y:S01]  /*1da0*/  MOV R9, UR15 ;  /* 0x0000000f00097c02 */ /* 0x000fe20008000f00 */
[----:B------:R0:W5:Y:S01]  /*1db0*/  LDG.E R18, desc[UR36][R6.64] ;  /* 0x0000002406127981 */ /* 0x000162000c1e1900 */
[----:B------:R-:W-:-:S02]  /*1dc0*/  MOV R10, UR6 ;  /* 0x00000006000a7c02 */ /* 0x000fc40008000f00 */
[----:B------:R-:W-:Y:S01]  /*1dd0*/  MOV R11, UR7 ;  /* 0x00000007000b7c02 */ /* 0x000fe20008000f00 */
[----:B------:R0:W5:Y:S04]  /*1de0*/  LDG.E R23, desc[UR36][R8.64] ;  /* 0x0000002408177981 */ /* 0x000168000c1e1900 */
[----:B------:R0:W5:Y:S01]  /*1df0*/  LDG.E R22, desc[UR36][R10.64] ;  /* 0x000000240a167981 */ /* 0x000162000c1e1900 */
[----:B------:R-:W1:Y:S01]  /*1e00*/  S2R R0, SR_TID.X ;  /* 0x0000000000007919 */ /* 0x000e620000002100 */
[----:B------:R-:W-:Y:S01]  /*1e10*/  UIMAD.WIDE UR40, UR38, 0x4, UR4 ;  /* 0x00000004262878a5 */ /* 0x000fe2000f8e0204 */
[----:B------:R-:W-:Y:S01]  /*1e20*/  BSSY.RECONVERGENT B6, `(.L_x_20) ;  /* 0x0000040000067945 */ /* 0x000fe20003800200 */
[----:B------:R-:W-:Y:S01]  /*1e30*/  UIMAD.WIDE UR38, UR39, 0x4, UR4 ;  /* 0x00000004272678a5 */ /* 0x000fe2000f8e0204 */
[----:B-1----:R-:W-:-:S04]  /*1e40*/  IADD3 R0, PT, PT, -R0, RZ, RZ ;  /* 0x000000ff00007210 */ /* 0x002fc80007ffe1ff */
[----:B------:R-:W-:Y:S01]  /*1e50*/  ISETP.NE.AND P0, PT, R0, UR10, PT ;  /* 0x0000000a00007c0c */ /* 0x000fe2000bf05270 */
[----:B--2---:R-:W-:Y:S01]  /*1e60*/  FADD R12, R12, R15 ;  /* 0x0000000f0c0c7221 */ /* 0x004fe20000000000 */
[----:B---3--:R-:W-:-:S04]  /*1e70*/  FADD R17, R16, R16 ;  /* 0x0000001010117221 */ /* 0x008fc80000000000 */
[----:B------:R-:W-:-:S07]  /*1e80*/  FADD R17, R12, -R17 ;  /* 0x800000110c117221 */ /* 0x000fce0000000000 */
[----:B0-----:R-:W-:Y:S05]  /*1e90*/  @P0 BRA `(.L_x_21) ;  /* 0x0000000000e00947 */ /* 0x001fea0003800000 */
[----:B------:R-:W-:Y:S01]  /*1ea0*/  MOV R8, 0x28 ;  /* 0x0000002800087802 */ /* 0x000fe20000000f00 */
[----:B-----5:R0:W-:Y:S01]  /*1eb0*/  STL [R1], R19 ;  /* 0x0000001301007387 */ /* 0x0201e20000100800 */
[----:B------:R-:W1:Y:S01]  /*1ec0*/  LDCU.64 UR4, c[0x4][URZ] ;  /* 0x01000000ff0477ac */ /* 0x000e620008000a00 */
[----:B------:R-:W-:Y:S02]  /*1ed0*/  MOV R6, UR42 ;  /* 0x0000002a00067c02 */ /* 0x000fe40008000f00 */
[----:B------:R-:W-:Y:S01]  /*1ee0*/  MOV R7, UR43 ;  /* 0x0000002b00077c02 */ /* 0x000fe20008000f00 */
[----:B------:R-:W2:Y:S01]  /*1ef0*/  LDC.64 R8, c[0x4][R8] ;  /* 0x0100000008087b82 */ /* 0x000ea20000000a00 */
[----:B-1----:R-:W-:Y:S02]  /*1f00*/  MOV R4, UR4 ;  /* 0x0000000400047c02 */ /* 0x002fe40008000f00 */
[----:B0-----:R-:W-:-:S07]  /*1f10*/  MOV R5, UR5 ;  /* 0x0000000500057c02 */ /* 0x001fce0008000f00 */
[----:B------:R-:W-:-:S07]  /*1f20*/  LEPC R20, `(.L_x_22) ;  /* 0x000000001014794e */ /* 0x000fce0000000000 */
[----:B--2---:R-:W-:Y:S05]  /*1f30*/  CALL.ABS.NOINC R8 ;  /* 0x0000000008007343 */ /* 0x004fea0003c00000 */
.L_x_22:
[----:B------:R-:W-:Y:S01]  /*1f40*/  MOV R16, 0x28 ;  /* 0x0000002800107802 */ /* 0x000fe20000000f00 */
[----:B------:R0:W-:Y:S01]  /*1f50*/  STL [R1], R18 ;  /* 0x0000001201007387 */ /* 0x0001e20000100800 */
[----:B------:R-:W1:Y:S01]  /*1f60*/  LDCU.64 UR4, c[0x4][0x8] ;  /* 0x01000100ff0477ac */ /* 0x000e620008000a00 */
[----:B------:R-:W-:Y:S01]  /*1f70*/  MOV R6, UR42 ;  /* 0x0000002a00067c02 */ /* 0x000fe20008000f00 */
[----:B------:R0:W2:Y:S01]  /*1f80*/  LDC.64 R8, c[0x4][R16] ;  /* 0x0100000010087b82 */ /* 0x0000a20000000a00 */
[----:B------:R-:W-:Y:S02]  /*1f90*/  MOV R7, UR43 ;  /* 0x0000002b00077c02 */ /* 0x000fe40008000f00 */
[----:B-1----:R-:W-:Y:S02]  /*1fa0*/  MOV R4, UR4 ;  /* 0x0000000400047c02 */ /* 0x002fe40008000f00 */
[----:B0-----:R-:W-:-:S07]  /*1fb0*/  MOV R5, UR5 ;  /* 0x0000000500057c02 */ /* 0x001fce0008000f00 */
[----:B------:R-:W-:-:S07]  /*1fc0*/  LEPC R20, `(.L_x_23) ;  /* 0x000000001014794e */ /* 0x000fce0000000000 */
[----:B--2---:R-:W-:Y:S05]  /*1fd0*/  CALL.ABS.NOINC R8 ;  /* 0x0000000008007343 */ /* 0x004fea0003c00000 */
.L_x_23:
[----:B------:R-:W-:Y:S02]  /*1fe0*/  MOV R12, UR40 ;  /* 0x00000028000c7c02 */ /* 0x000fe40008000f00 */
[----:B------:R-:W-:Y:S01]  /*1ff0*/  MOV R13, UR41 ;  /* 0x00000029000d7c02 */ /* 0x000fe20008000f00 */
[----:B------:R-:W0:Y:S04]  /*2000*/  LDCU.64 UR4, c[0x4][0x10] ;  /* 0x01000200ff0477ac */ /* 0x000e280008000a00 */
[----:B------:R-:W2:Y:S01]  /*2010*/  LDG.E R0, desc[UR36][R12.64] ;  /* 0x000000240c007981 */ /* 0x000ea2000c1e1900 */
[----:B------:R1:W3:Y:S01]  /*2020*/  LDC.64 R8, c[0x4][R16] ;  /* 0x0100000010087b82 */ /* 0x0002e20000000a00 */
[----:B------:R-:W-:Y:S02]  /*2030*/  MOV R6, UR42 ;  /* 0x0000002a00067c02 */ /* 0x000fe40008000f00 */
[----:B------:R-:W-:-:S02]  /*2040*/  MOV R7, UR43 ;  /* 0x0000002b00077c02 */ /* 0x000fc40008000f00 */
[----:B0-----:R-:W-:Y:S02]  /*2050*/  MOV R4, UR4 ;  /* 0x0000000400047c02 */ /* 0x001fe40008000f00 */
[----:B------:R-:W-:Y:S01]  /*2060*/  MOV R5, UR5 ;  /* 0x0000000500057c02 */ /* 0x000fe20008000f00 */
[----:B--2---:R-:W0:Y:S02]  /*2070*/  F2F.F64.F32 R10, R0 ;  /* 0x00000000000a7310 */ /* 0x004e240000201800 */
[----:B0--3--:R1:W-:Y:S04]  /*2080*/  STL.64 [R1], R10 ;  /* 0x0000000a01007387 */ /* 0x0093e80000100a00 */
[----:B------:R-:W-:-:S07]  /*2090*/  LEPC R20, `(.L_x_24) ;  /* 0x000000001014794e */ /* 0x000fce0000000000 */
[----:B-1----:R-:W-:Y:S05]  /*20a0*/  CALL.ABS.NOINC R8 ;  /* 0x0000000008007343 */ /* 0x002fea0003c00000 */
.L_x_24:
        /* <DEDUP_REMOVED lines=13> */
.L_x_25:
[----:B------:R-:W0:Y:S01]  /*2180*/  F2F.F64.F32 R10, R17 ;  /* 0x00000011000a7310 */ /* 0x000e220000201800 */
[----:B------:R1:W2:Y:S01]  /*2190*/  LDC.64 R8, c[0x4][R16] ;  /* 0x0100000010087b82 */ /* 0x0002a20000000a00 */
[----:B------:R-:W3:Y:S01]  /*21a0*/  LDCU.64 UR4, c[0x4][0x20] ;  /* 0x01000400ff0477ac */ /* 0x000ee20008000a00 */
[----:B------:R-:W-:Y:S02]  /*21b0*/  MOV R6, UR42 ;  /* 0x0000002a00067c02 */ /* 0x000fe40008000f00 */
[----:B------:R-:W-:Y:S01]  /*21c0*/  MOV R7, UR43 ;  /* 0x0000002b00077c02 */ /* 0x000fe20008000f00 */
[----:B0-----:R1:W-:Y:S01]  /*21d0*/  STL.64 [R1], R10 ;  /* 0x0000000a01007387 */ /* 0x0013e20000100a00 */
[----:B---3--:R-:W-:Y:S02]  /*21e0*/  MOV R4, UR4 ;  /* 0x0000000400047c02 */ /* 0x008fe40008000f00 */
[----:B------:R-:W-:-:S07]  /*21f0*/  MOV R5, UR5 ;  /* 0x0000000500057c02 */ /* 0x000fce0008000f00 */
[----:B------:R-:W-:-:S07]  /*2200*/  LEPC R20, `(.L_x_21) ;  /* 0x000000001014794e */ /* 0x000fce0000000000 */
[----:B-12---:R-:W-:Y:S05]  /*2210*/  CALL.ABS.NOINC R8 ;  /* 0x0000000008007343 */ /* 0x006fea0003c00000 */
.L_x_21:
[----:B------:R-:W-:Y:S05]  /*2220*/  BSYNC.RECONVERGENT B6 ;  /* 0x0000000000067941 */ /* 0x000fea0003800200 */
.L_x_20:
[----:B------:R-:W-:Y:S02]  /*2230*/  MOV R4, UR40 ;  /* 0x0000002800047c02 */ /* 0x000fe40008000f00 */
[----:B------:R-:W-:Y:S02]  /*2240*/  MOV R7, UR39 ;  /* 0x0000002700077c02 */ /* 0x000fe40008000f00 */
[----:B------:R-:W-:Y:S02]  /*2250*/  MOV R5, UR41 ;  /* 0x0000002900057c02 */ /* 0x000fe40008000f00 */
[----:B------:R-:W-:-:S03]  /*2260*/  MOV R6, UR38 ;  /* 0x0000002600067c02 */ /* 0x000fc60008000f00 */
[----:B------:R-:W2:Y:S04]  /*2270*/  LDG.E R4, desc[UR36][R4.64] ;  /* 0x0000002404047981 */ /* 0x000ea8000c1e1900 */
[----:B------:R-:W2:Y:S01]  /*2280*/  LDG.E R7, desc[UR36][R6.64] ;  /* 0x0000002406077981 */ /* 0x000ea2000c1e1900 */
[----:B------:R-:W0:Y:S01]  /*2290*/  MUFU.RCP R8, R17 ;  /* 0x0000001100087308 */ /* 0x000e220000001000 */
[----:B-----5:R-:W-:Y:S01]  /*22a0*/  I2FP.F32.S32 R3, R19 ;  /* 0x0000001300037245 */ /* 0x020fe20000201400 */
[----:B0-----:R-:W-:-:S04]  /*22b0*/  FFMA R9, -R17, R8, 1 ;  /* 0x3f80000011097423 */ /* 0x001fc80000000108 */
[----:B------:R-:W-:Y:S01]  /*22c0*/  FFMA R9, R8, R9, R8 ;  /* 0x0000000908097223 */ /* 0x000fe20000000008 */
[----:B--2---:R-:W-:-:S04]  /*22d0*/  FADD R0, R4, -R7 ;  /* 0x8000000704007221 */ /* 0x004fc80000000000 */
[----:B------:R-:W-:-:S04]  /*22e0*/  FMUL R0, R3, R0 ;  /* 0x0000000003007220 */ /* 0x000fc80000400000 */
[----:B------:R-:W0:Y:S01]  /*22f0*/  FCHK P0, R0, R17 ;  /* 0x0000001100007302 */ /* 0x000e220000000000 */
[----:B------:R-:W-:-:S04]  /*2300*/  FFMA R8, R0, R9, RZ ;  /* 0x0000000900087223 */ /* 0x000fc800000000ff */
[----:B------:R-:W-:-:S04]  /*2310*/  FFMA R10, -R17, R8, R0 ;  /* 0x00000008110a7223 */ /* 0x000fc80000000100 */
[----:B------:R-:W-:Y:S01]  /*2320*/  FFMA R11, R9, R10, R8 ;  /* 0x0000000a090b7223 */ /* 0x000fe20000000008 */
[----:B0-----:R-:W-:Y:S06]  /*2330*/  @!P0 BRA `(.L_x_26) ;  /* 0x00000000000c8947 */ /* 0x001fec0003800000 */
[----:B------:R-:W-:-:S07]  /*2340*/  MOV R4, 0x2360 ;  /* 0x0000236000047802 */ /* 0x000fce0000000f00 */
[----:B------:R-:W-:Y:S05]  /*2350*/  CALL.REL.NOINC `($__internal_0_$__cuda_sm3x_div_rn_noftz_f32_slowpath) ;  /* 0x0000000400207944 */ /* 0x000fea0003c00000 */
[----:B------:R-:W-:-:S07]  /*2360*/  MOV R11, R0 ;  /* 0x00000000000b7202 */ /* 0x000fce0000000f00 */
.L_x_26:
[----:B------:R-:W0:Y:S01]  /*2370*/  LDC R9, c[0x0][0x3cc] ;  /* 0x0000f300ff097b82 */ /* 0x000e220000000800 */
[----:B------:R-:W0:Y:S01]  /*2380*/  LDCU UR4, c[0x0][0x3c0] ;  /* 0x00007800ff0477ac */ /* 0x000e220008000800 */
[----:B------:R-:W2:Y:S06]  /*2390*/  LDG.E R28, desc[UR36][R28.64] ;  /* 0x000000241c1c7981 */ /* 0x000eac000c1e1900 */
[----:B------:R-:W1:Y:S08]  /*23a0*/  LDC.64 R4, c[0x0][0x3a0] ;  /* 0x0000e800ff047b82 */ /* 0x000e700000000a00 */
[----:B------:R-:W3:Y:S01]  /*23b0*/  LDC.64 R6, c[0x0][0x388] ;  /* 0x0000e200ff067b82 */ /* 0x000ee20000000a00 */
[----:B0-----:R-:W-:-:S02]  /*23c0*/  IMAD R9, R9, UR4, R2 ;  /* 0x0000000409097c24 */ /* 0x001fc4000f8e0202 */
[----:B-1----:R-:W-:-:S04]  /*23d0*/  IMAD.WIDE R4, R2, 0x4, R4 ;  /* 0x0000000402047825 */ /* 0x002fc800078e0204 */
[----:B---3--:R-:W-:Y:S02]  /*23e0*/  IMAD.WIDE R8, R9, 0x4, R6 ;  /* 0x0000000409087825 */ /* 0x008fe400078e0206 */
[----:B------:R-:W3:Y:S04]  /*23f0*/  LDG.E R6, desc[UR36][R4.64] ;  /* 0x0000002404067981 */ /* 0x000ee8000c1e1900 */
[----:B------:R0:W3:Y:S01]  /*2400*/  LDG.E R13, desc[UR36][R8.64] ;  /* 0x00000024080d7981 */ /* 0x0000e2000c1e1900 */
[----:B------:R-:W-:Y:S02]  /*2410*/  IMAD R19, R19, R18, RZ ;  /* 0x0000001213137224 */ /* 0x000fe400078e02ff */
[----:B------:R-:W-:-:S03]  /*2420*/  FADD R7, R22, R11 ;  /* 0x0000000b16077221 */ /* 0x000fc60000000000 */
[----:B------:R-:W-:Y:S01]  /*2430*/  I2FP.F32.S32 R0, R19 ;  /* 0x0000001300007245 */ /* 0x000fe20000201400 */
[----:B------:R-:W-:Y:S01]  /*2440*/  FADD R10, R22, -R7 ;  /* 0x80000007160a7221 */ /* 0x000fe20000000000 */
[----:B------:R-:W-:Y:S01]  /*2450*/  I2FP.F32.S32 R18, R18 ;  /* 0x0000001200127245 */ /* 0x000fe20000201400 */
[----:B0-----:R-:W0:Y:S02]  /*2460*/  LDC.64 R8, c[0x0][0x3a8] ;  /* 0x0000ea00ff087b82 */ /* 0x001e240000000a00 */
[----:B------:R-:W-:-:S04]  /*2470*/  FFMA R0, R0, R10, R23 ;  /* 0x0000000a00007223 */ /* 0x000fc80000000017 */
[----:B------:R-:W-:Y:S01]  /*2480*/  FADD R23, -R23, R0 ;  /* 0x0000000017177221 */ /* 0x000fe20000000100 */
[----:B------:R-:W-:Y:S01]  /*2490*/  FADD R22, -R22, R7 ;  /* 0x0000000716167221 */ /* 0x000fe20000000100 */
[----:B------:R-:W0:Y:S02]  /*24a0*/  LDC.64 R10, c[0x0][0x380] ;  /* 0x0000e000ff0a7b82 */ /* 0x000e240000000a00 */
[----:B------:R-:W-:Y:S01]  /*24b0*/  FMUL R18, R23, R18 ;  /* 0x0000001217127220 */ /* 0x000fe20000400000 */
[----:B------:R-:W-:Y:S01]  /*24c0*/  FMUL R22, R3, R22 ;  /* 0x0000001603167220 */ /* 0x000fe20000400000 */
[----:B------:R-:W-:Y:S05]  /*24d0*/  WARPSYNC.ALL ;  /* 0x0000000000007948 */ /* 0x000fea0003800000 */
[----:B0-----:R-:W-:-:S04]  /*24e0*/  IMAD.WIDE R14, R10, 0x4, R8 ;  /* 0x000000040a0e7825 */ /* 0x001fc800078e0208 */
[----:B---3--:R-:W-:-:S04]  /*24f0*/  FFMA R13, R13, R18, R6 ;  /* 0x000000120d0d7223 */ /* 0x008fc80000000006 */
[----:B--2---:R-:W-:-:S05]  /*2500*/  FFMA R3, R28, R22, R13 ;  /* 0x000000161c037223 */ /* 0x004fca000000000d */
[----:B------:R0:W-:Y:S01]  /*2510*/  STG.E desc[UR36][R4.64], R3 ;  /* 0x0000000304007986 */ /* 0x0001e2000c101924 */
[----:B------:R-:W-:Y:S01]  /*2520*/  IMAD.WIDE R12, R11, 0x4, R8 ;  /* 0x000000040b0c7825 */ /* 0x000fe200078e0208 */
[----:B------:R-:W1:Y:S01]  /*2530*/  LDCU UR4, c[0x0][0x3d0] ;  /* 0x00007a00ff0477ac */ /* 0x000e620008000800 */
[----:B------:R-:W2:Y:S08]  /*2540*/  LDC.64 R8, c[0x0][0x3a8] ;  /* 0x0000ea00ff087b82 */ /* 0x000eb00000000a00 */
[----:B0-----:R-:W0:Y:S08]  /*2550*/  LDC.64 R4, c[0x0][0x398] ;  /* 0x0000e600ff047b82 */ /* 0x001e300000000a00 */
[----:B------:R-:W3:Y:S08]  /*2560*/  LDC.64 R10, c[0x0][0x3b0] ;  /* 0x0000ec00ff0a7b82 */ /* 0x000ef00000000a00 */
[----:B------:R-:W-:Y:S01]  /*2570*/  BAR.SYNC.DEFER_BLOCKING 0x0 ;  /* 0x0000000000007b1d */ /* 0x000fe20000010000 */
[----:B-1----:R-:W-:-:S05]  /*2580*/  ISETP.NE.AND P0, PT, R2, UR4, PT ;  /* 0x0000000402007c0c */ /* 0x002fca000bf05270 */
[----:B------:R-:W1:Y:S01]  /*2590*/  LDCU UR4, c[0x0][0x3e4] ;  /* 0x00007c80ff0477ac */ /* 0x000e620008000800 */
[----:B--2---:R-:W-:-:S07]  /*25a0*/  IMAD.WIDE R8, R2, 0x4, R8 ;  /* 0x0000000402087825 */ /* 0x004fce00078e0208 */
[----:B------:R2:W-:Y:S04]  /*25b0*/  @!P0 STG.E desc[UR36][R12.64], R7 ;  /* 0x000000070c008986 */ /* 0x0005e8000c101924 */
[----:B------:R4:W-:Y:S01]  /*25c0*/  @!P0 STG.E desc[UR36][R14.64], R0 ;  /* 0x000000000e008986 */ /* 0x0009e2000c101924 */
[----:B------:R-:W-:Y:S06]  /*25d0*/  BAR.SYNC.DEFER_BLOCKING 0x0 ;  /* 0x0000000000007b1d */ /* 0x000fec0000010000 */
[----:B------:R-:W1:Y:S01]  /*25e0*/  LDG.E R3, desc[UR36][R8.64] ;  /* 0x0000002408037981 */ /* 0x000e62000c1e1900 */
[----:B0-----:R-:W-:Y:S01]  /*25f0*/  IMAD.WIDE R4, R2, 0x4, R4 ;  /* 0x0000000402047825 */ /* 0x001fe200078e0204 */
[----:B-1----:R-:W-:-:S04]  /*2600*/  FSETP.GEU.AND P0, PT, R3, UR4, PT ;  /* 0x0000000403007c0b */ /* 0x002fc8000bf0e000 */
[----:B------:R-:W-:-:S13]  /*2610*/  FSETP.GT.AND P0, PT, R3, RZ, !P0 ;  /* 0x000000ff0300720b */ /* 0x000fda0004704000 */
[----:B------:R-:W5:Y:S01]  /*2620*/  @!P0 LDG.E R6, desc[UR36][R4.64] ;  /* 0x0000002404068981 */ /* 0x000f62000c1e1900 */
[----:B--2---:R-:W-:Y:S01]  /*2630*/  HFMA2 R13, -RZ, RZ, 0, 5.9604644775390625e-08 ;  /* 0x00000001ff0d7431 */ /* 0x004fe200000001ff */
[C---:B-----5:R-:W-:Y:S02]  /*2640*/  @!P0 ISETP.NE.AND P1, PT, R6.reuse, 0x1, PT ;  /* 0x000000010600880c */ /* 0x060fe40003f25270 */
[----:B------:R-:W-:Y:S01]  /*2650*/  @!P0 ISETP.NE.AND P2, PT, R6, -0x1, PT ;  /* 0xffffffff0600880c */ /* 0x000fe20003f45270 */
[----:B---3--:R-:W-:Y:S01]  /*2660*/  IMAD.WIDE R6, R2, 0x4, R10 ;  /* 0x0000000402067825 */ /* 0x008fe200078e020a */
[C---:B------:R-:W-:Y:S01]  /*2670*/  @!P0 FSETP.EQ.AND P1, PT, R3.reuse, RZ, !P1 ;  /* 0x000000ff0300820b */ /* 0x040fe20004f22000 */
[----:B------:R-:W0:Y:S01]  /*2680*/  LDC.64 R10, c[0x0][0x3b8] ;  /* 0x0000ee00ff0a7b82 */ /* 0x000e220000000a00 */
[----:B------:R-:W-:-:S04]  /*2690*/  @!P0 FSETP.EQ.AND P2, PT, R3, UR4, !P2 ;  /* 0x0000000403008c0b */ /* 0x000fc8000d742000 */
[----:B------:R-:W-:-:S04]  /*26a0*/  @!P0 PLOP3.LUT P1, PT, P1, P2, PT, 0xf8, 0x8f ;  /* 0x00000000008f881c */ /* 0x000fc80000f25f70 */
[----:B------:R-:W-:-:S05]  /*26b0*/  @!P0 SEL R13, RZ, 0x1, !P1 ;  /* 0x00000001ff0d8807 */ /* 0x000fca0004800000 */
[----:B------:R4:W-:Y:S04]  /*26c0*/  STG.E desc[UR36][R6.64], R13 ;  /* 0x0000000d06007986 */ /* 0x0009e8000c101924 */
[----:B------:R-:W2:Y:S01]  /*26d0*/  LDG.E R8, desc[UR36][R8.64] ;  /* 0x0000002408087981 */ /* 0x000ea2000c1e1900 */
[----:B------:R-:W-:Y:S01]  /*26e0*/  BSSY.RECONVERGENT B0, `(.L_x_27) ;  /* 0x000000d000007945 */ /* 0x000fe20003800200 */
[----:B0-----:R-:W-:Y:S01]  /*26f0*/  IMAD.WIDE R2, R2, 0x4, R10 ;  /* 0x0000000402027825 */ /* 0x001fe200078e020a */
[----:B------:R-:W-:Y:S02]  /*2700*/  MOV R11, 0x1 ;  /* 0x00000001000b7802 */ /* 0x000fe40000000f00 */
[C---:B--2---:R-:W-:Y:S02]  /*2710*/  FSETP.GEU.AND P0, PT, R8.reuse, UR4, PT ;  /* 0x0000000408007c0b */ /* 0x044fe4000bf0e000 */
[----:B------:R-:W-:-:S13]  /*2720*/  FSETP.GT.AND P1, PT, R8, RZ, PT ;  /* 0x000000ff0800720b */ /* 0x000fda0003f24000 */
[----:B----4-:R-:W-:Y:S05]  /*2730*/  @!P0 BRA P1, `(.L_x_28) ;  /* 0x00000000001c8947 */ /* 0x010fea0000800000 */
[----:B------:R-:W2:Y:S02]  /*2740*/  LDG.E R4, desc[UR36][R4.64] ;  /* 0x0000002404047981 */ /* 0x000ea4000c1e1900 */
[C---:B--2---:R-:W-:Y:S02]  /*2750*/  ISETP.NE.AND P0, PT, R4.reuse, 0x1, PT ;  /* 0x000000010400780c */ /* 0x044fe40003f05270 */
[----:B------:R-:W-:Y:S02]  /*2760*/  ISETP.NE.AND P1, PT, R4, -0x1, PT ;  /* 0xffffffff0400780c */ /* 0x000fe40003f25270 */
[C---:B------:R-:W-:Y:S02]  /*2770*/  FSETP.EQ.AND P0, PT, R8.reuse, UR4, !P0 ;  /* 0x0000000408007c0b */ /* 0x040fe4000c702000 */
[----:B------:R-:W-:-:S04]  /*2780*/  FSETP.EQ.AND P1, PT, R8, RZ, !P1 ;  /* 0x000000ff0800720b */ /* 0x000fc80004f22000 */
[----:B------:R-:W-:-:S04]  /*2790*/  PLOP3.LUT P0, PT, P0, P1, PT, 0xf8, 0x8f ;  /* 0x00000000008f781c */ /* 0x000fc80000703f70 */
[----:B------:R-:W-:-:S09]  /*27a0*/  SEL R11, RZ, 0x1, !P0 ;  /* 0x00000001ff0b7807 */ /* 0x000fd20004000000 */
.L_x_28:
[----:B------:R-:W-:Y:S05]  /*27b0*/  BSYNC.RECONVERGENT B0 ;  /* 0x0000000000007941 */ /* 0x000fea0003800200 */
.L_x_27:
[----:B------:R-:W-:Y:S01]  /*27c0*/  STG.E desc[UR36][R2.64], R11 ;  /* 0x0000000b02007986 */ /* 0x000fe2000c101924 */
[----:B------:R-:W-:Y:S05]  /*27d0*/  EXIT ;  /* 0x000000000000794d */ /* 0x000fea0003800000 */
        .weak           $__internal_0_$__cuda_sm3x_div_rn_noftz_f32_slowpath
        .type           $__internal_0_$__cuda_sm3x_div_rn_noftz_f32_slowpath,@function
        .size           $__internal_0_$__cuda_sm3x_div_rn_noftz_f32_slowpath,(.L_x_41 - $__internal_0_$__cuda_sm3x_div_rn_noftz_f32_slowpath)
$__internal_0_$__cuda_sm3x_div_rn_noftz_f32_slowpath:
[----:B------:R-:W-:Y:S02]  /*27e0*/  SHF.R.U32.HI R6, RZ, 0x17, R17 ;  /* 0x00000017ff067819 */ /* 0x000fe40000011611 */
[----:B------:R-:W-:Y:S02]  /*27f0*/  SHF.R.U32.HI R5, RZ, 0x17, R0 ;  /* 0x00000017ff057819 */ /* 0x000fe40000011600 */
[----:B------:R-:W-:Y:S02]  /*2800*/  LOP3.LUT R6, R6, 0xff, RZ, 0xc0, !PT ;  /* 0x000000ff06067812 */ /* 0x000fe400078ec0ff */
[----:B------:R-:W-:Y:S02]  /*2810*/  LOP3.LUT R7, R5, 0xff, RZ, 0xc0, !PT ;  /* 0x000000ff05077812 */ /* 0x000fe400078ec0ff */
[----:B------:R-:W-:Y:S02]  /*2820*/  IADD3 R11, PT, PT, R6, -0x1, RZ ;  /* 0xffffffff060b7810 */ /* 0x000fe40007ffe0ff */
[----:B------:R-:W-:-:S02]  /*2830*/  IADD3 R10, PT, PT, R7, -0x1, RZ ;  /* 0xffffffff070a7810 */ /* 0x000fc40007ffe0ff */
[----:B------:R-:W-:Y:S02]  /*2840*/  ISETP.GT.U32.AND P0, PT, R11, 0xfd, PT ;  /* 0x000000fd0b00780c */ /* 0x000fe40003f04070 */
[----:B------:R-:W-:Y:S02]  /*2850*/  MOV R8, R0 ;  /* 0x0000000000087202 */ /* 0x000fe40000000f00 */
[----:B------:R-:W-:Y:S02]  /*2860*/  ISETP.GT.U32.OR P0, PT, R10, 0xfd, P0 ;  /* 0x000000fd0a00780c */ /* 0x000fe40000704470 */
[----:B------:R-:W-:-:S11]  /*2870*/  MOV R9, R17 ;  /* 0x0000001100097202 */ /* 0x000fd60000000f00 */
[----:B------:R-:W-:Y:S01]  /*2880*/  @!P0 MOV R5, RZ ;  /* 0x000000ff00058202 */ /* 0x000fe20000000f00 */
[----:B------:R-:W-:Y:S06]  /*2890*/  @!P0 BRA `(.L_x_29) ;  /* 0x00000000005c8947 */ /* 0x000fec0003800000 */
[----:B------:R-:W-:Y:S02]  /*28a0*/  FSETP.GTU.FTZ.AND P0, PT, |R0|, +INF , PT ;  /* 0x7f8000000000780b */ /* 0x000fe40003f1c200 */
[----:B------:R-:W-:-:S04]  /*28b0*/  FSETP.GTU.FTZ.AND P1, PT, |R17|, +INF , PT ;  /* 0x7f8000001100780b */ /* 0x000fc80003f3c200 */
[----:B------:R-:W-:-:S13]  /*28c0*/  PLOP3.LUT P0, PT, P0, P1, PT, 0xf8, 0x8f ;  /* 0x00000000008f781c */ /* 0x000fda0000703f70 */
[----:B------:R-:W-:Y:S05]  /*28d0*/  @P0 BRA `(.L_x_30) ;  /* 0x0000000400440947 */ /* 0x000fea0003800000 */
[----:B------:R-:W-:-:S13]  /*28e0*/  LOP3.LUT P0, RZ, R9, 0x7fffffff, R8, 0xc8, !PT ;  /* 0x7fffffff09ff7812 */ /* 0x000fda000780c808 */
[----:B------:R-:W-:Y:S05]  /*28f0*/  @!P0 BRA `(.L_x_31) ;  /* 0x0000000400348947 */ /* 0x000fea0003800000 */
[C---:B------:R-:W-:Y:S02]  /*2900*/  FSETP.NEU.FTZ.AND P2, PT, |R0|.reuse, +INF , PT ;  /* 0x7f8000000000780b */ /* 0x040fe40003f5d200 */
[----:B------:R-:W-:Y:S02]  /*2910*/  FSETP.NEU.FTZ.AND P1, PT, |R17|, +INF , PT ;  /* 0x7f8000001100780b */ /* 0x000fe40003f3d200 */
[----:B------:R-:W-:-:S11]  /*2920*/  FSETP.NEU.FTZ.AND P0, PT, |R0|, +INF , PT ;  /* 0x7f8000000000780b */ /* 0x000fd60003f1d200 */
[----:B------:R-:W-:Y:S05]  /*2930*/  @!P1 BRA !P2, `(.L_x_31) ;  /* 0x0000000400249947 */ /* 0x000fea0005000000 */
[----:B------:R-:W-:-:S04]  /*2940*/  LOP3.LUT P2, RZ, R8, 0x7fffffff, RZ, 0xc0, !PT ;  /* 0x7fffffff08ff7812 */ /* 0x000fc8000784c0ff */
[----:B------:R-:W-:-:S13]  /*2950*/  PLOP3.LUT P1, PT, P1, P2, PT, 0x2f, 0xf2 ;  /* 0x0000000000f2781c */ /* 0x000fda0000f24577 */
[----:B------:R-:W-:Y:S05]  /*2960*/  @P1 BRA `(.L_x_32) ;  /* 0x0000000400101947 */ /* 0x000fea0003800000 */
[----:B------:R-:W-:-:S04]  /*2970*/  LOP3.LUT P1, RZ, R9, 0x7fffffff, RZ, 0xc0, !PT ;  /* 0x7fffffff09ff7812 */ /* 0x000fc8000782c0ff */
[----:B------:R-:W-:-:S13]  /*2980*/  PLOP3.LUT P0, PT, P0, P1, PT, 0x2f, 0xf2 ;  /* 0x0000000000f2781c */ /* 0x000fda0000702577 */
[----:B------:R-:W-:Y:S05]  /*2990*/  @P0 BRA `(.L_x_33) ;  /* 0x0000000000f80947 */ /* 0x000fea0003800000 */
[----:B------:R-:W-:Y:S02]  /*29a0*/  ISETP.GE.AND P0, PT, R10, RZ, PT ;  /* 0x000000ff0a00720c */ /* 0x000fe40003f06270 */
[----:B------:R-:W-:-:S11]  /*29b0*/  ISETP.GE.AND P1, PT, R11, RZ, PT ;  /* 0x000000ff0b00720c */ /* 0x000fd60003f26270 */
[----:B------:R-:W-:Y:S01]  /*29c0*/  @P0 MOV R5, RZ ;  /* 0x000000ff00050202 */ /* 0x000fe20000000f00 */
[----:B------:R-:W-:Y:S01]  /*29d0*/  @!P0 FFMA R8, R0, 1.84467440737095516160e+19, RZ ;  /* 0x5f80000000088823 */ /* 0x000fe200000000ff */
[----:B------:R-:W-:Y:S01]  /*29e0*/  @!P0 MOV R5, 0xffffffc0 ;  /* 0xffffffc000058802 */ /* 0x000fe20000000f00 */
[----:B------:R-:W-:-:S03]  /*29f0*/  @!P1 FFMA R9, R17, 1.84467440737095516160e+19, RZ ;  /* 0x5f80000011099823 */ /* 0x000fc600000000ff */
[----:B------:R-:W-:-:S07]  /*2a00*/  @!P1 IADD3 R5, PT, PT, R5, 0x40, RZ ;  /* 0x0000004005059810 */ /* 0x000fce0007ffe0ff */
.L_x_29:
[----:B------:R-:W-:Y:S02]  /*2a10*/  LEA R0, R6, 0xc0800000, 0x17 ;  /* 0xc080000006007811 */ /* 0x000fe400078eb8ff */
[----:B------:R-:W-:Y:S02]  /*2a20*/  IADD3 R7, PT, PT, R7, -0x7f, RZ ;  /* 0xffffff8107077810 */ /* 0x000fe40007ffe0ff */
[----:B------:R-:W-:-:S03]  /*2a30*/  IADD3 R9, PT, PT, -R0, R9, RZ ;  /* 0x0000000900097210 */ /* 0x000fc60007ffe1ff */
[----:B------:R-:W-:Y:S01]  /*2a40*/  IMAD R0, R7, -0x800000, R8 ;  /* 0xff80000007007824 */ /* 0x000fe200078e0208 */
[----:B------:R-:W0:Y:S01]  /*2a50*/  MUFU.RCP R10, R9 ;  /* 0x00000009000a7308 */ /* 0x000e220000001000 */
[----:B------:R-:W-:-:S04]  /*2a60*/  FADD.FTZ R11, -R9, -RZ ;  /* 0x800000ff090b7221 */ /* 0x000fc80000010100 */
[----:B0-----:R-:W-:-:S04]  /*2a70*/  FFMA R13, R10, R11, 1 ;  /* 0x3f8000000a0d7423 */ /* 0x001fc8000000000b */
[----:B------:R-:W-:-:S04]  /*2a80*/  FFMA R15, R10, R13, R10 ;  /* 0x0000000d0a0f7223 */ /* 0x000fc8000000000a */
[----:B------:R-:W-:-:S04]  /*2a90*/  FFMA R8, R0, R15, RZ ;  /* 0x0000000f00087223 */ /* 0x000fc800000000ff */
[----:B------:R-:W-:-:S04]  /*2aa0*/  FFMA R13, R11, R8, R0 ;  /* 0x000000080b0d7223 */ /* 0x000fc80000000000 */
[----:B------:R-:W-:Y:S01]  /*2ab0*/  FFMA R10, R15, R13, R8 ;  /* 0x0000000d0f0a7223 */ /* 0x000fe20000000008 */
[----:B------:R-:W-:-:S03]  /*2ac0*/  IADD3 R8, PT, PT, R7, 0x7f, -R6 ;  /* 0x0000007f07087810 */ /* 0x000fc60007ffe806 */
[----:B------:R-:W-:Y:S01]  /*2ad0*/  FFMA R11, R11, R10, R0 ;  /* 0x0000000a0b0b7223 */ /* 0x000fe20000000000 */
[----:B------:R-:W-:-:S03]  /*2ae0*/  IADD3 R5, PT, PT, R8, R5, RZ ;  /* 0x0000000508057210 */ /* 0x000fc60007ffe0ff */
[----:B------:R-:W-:-:S05]  /*2af0*/  FFMA R0, R15, R11, R10 ;  /* 0x0000000b0f007223 */ /* 0x000fca000000000a */
[----:B------:R-:W-:-:S04]  /*2b00*/  SHF.R.U32.HI R6, RZ, 0x17, R0 ;  /* 0x00000017ff067819 */ /* 0x000fc80000011600 */
[----:B------:R-:W-:-:S04]  /*2b10*/  LOP3.LUT R6, R6, 0xff, RZ, 0xc0, !PT ;  /* 0x000000ff06067812 */ /* 0x000fc800078ec0ff */
[----:B------:R-:W-:-:S04]  /*2b20*/  IADD3 R9, PT, PT, R6, R5, RZ ;  /* 0x0000000506097210 */ /* 0x000fc80007ffe0ff */
[----:B------:R-:W-:-:S04]  /*2b30*/  IADD3 R6, PT, PT, R9, -0x1, RZ ;  /* 0xffffffff09067810 */ /* 0x000fc80007ffe0ff */
[----:B------:R-:W-:-:S13]  /*2b40*/  ISETP.GE.U32.AND P0, PT, R6, 0xfe, PT ;  /* 0x000000fe0600780c */ /* 0x000fda0003f06070 */
[----:B------:R-:W-:Y:S05]  /*2b50*/  @!P0 BRA `(.L_x_34) ;  /* 0x0000000000808947 */ /* 0x000fea0003800000 */
[----:B------:R-:W-:-:S13]  /*2b60*/  ISETP.GT.AND P0, PT, R9, 0xfe, PT ;  /* 0x000000fe0900780c */ /* 0x000fda0003f04270 */
[----:B------:R-:W-:Y:S05]  /*2b70*/  @P0 BRA `(.L_x_35) ;  /* 0x00000000006c0947 */ /* 0x000fea0003800000 */
[----:B------:R-:W-:-:S13]  /*2b80*/  ISETP.GE.AND P0, PT, R9, 0x1, PT ;  /* 0x000000010900780c */ /* 0x000fda0003f06270 */
[----:B------:R-:W-:Y:S05]  /*2b90*/  @P0 BRA `(.L_x_36) ;  /* 0x0000000000980947 */ /* 0x000fea0003800000 */
[----:B------:R-:W-:Y:S02]  /*2ba0*/  ISETP.GE.AND P0, PT, R9, -0x18, PT ;  /* 0xffffffe80900780c */ /* 0x000fe40003f06270 */
[----:B------:R-:W-:-:S11]  /*2bb0*/  LOP3.LUT R0, R0, 0x80000000, RZ, 0xc0, !PT ;  /* 0x8000000000007812 */ /* 0x000fd600078ec0ff */
[----:B------:R-:W-:Y:S05]  /*2bc0*/  @!P0 BRA `(.L_x_36) ;  /* 0x00000000008c8947 */ /* 0x000fea0003800000 */
[-CC-:B------:R-:W-:Y:S01]  /*2bd0*/  FFMA.RZ R5, R15, R11.reuse, R10.reuse ;  /* 0x0000000b0f057223 */ /* 0x180fe2000000c00a */
[----:B------:R-:W-:Y:S01]  /*2be0*/  IADD3 R8, PT, PT, R9, 0x20, RZ ;  /* 0x0000002009087810 */ /* 0x000fe20007ffe0ff */
[-CC-:B------:R-:W-:Y:S01]  /*2bf0*/  FFMA.RM R6, R15, R11.reuse, R10.reuse ;  /* 0x0000000b0f067223 */ /* 0x180fe2000000400a */
[----:B------:R-:W-:Y:S02]  /*2c00*/  ISETP.NE.AND P2, PT, R9, RZ, PT ;  /* 0x000000ff0900720c */ /* 0x000fe40003f45270 */
[----:B------:R-:W-:Y:S01]  /*2c10*/  LOP3.LUT R7, R5, 0x7fffff, RZ, 0xc0, !PT ;  /* 0x007fffff05077812 */ /* 0x000fe200078ec0ff */
[----:B------:R-:W-:Y:S01]  /*2c20*/  FFMA.RP R5, R15, R11, R10 ;  /* 0x0000000b0f057223 */ /* 0x000fe2000000800a */
[----:B------:R-:W-:Y:S02]  /*2c30*/  ISETP.NE.AND P1, PT, R9, RZ, PT ;  /* 0x000000ff0900720c */ /* 0x000fe40003f25270 */
[----:B------:R-:W-:Y:S02]  /*2c40*/  LOP3.LUT R7, R7, 0x800000, RZ, 0xfc, !PT ;  /* 0x0080000007077812 */ /* 0x000fe400078efcff */
[----:B------:R-:W-:-:S02]  /*2c50*/  IADD3 R9, PT, PT, -R9, RZ, RZ ;  /* 0x000000ff09097210 */ /* 0x000fc40007ffe1ff */
[----:B------:R-:W-:Y:S02]  /*2c60*/  SHF.L.U32 R8, R7, R8, RZ ;  /* 0x0000000807087219 */ /* 0x000fe400000006ff */
[----:B------:R-:W-:Y:S02]  /*2c70*/  FSETP.NEU.FTZ.AND P0, PT, R5, R6, PT ;  /* 0x000000060500720b */ /* 0x000fe40003f1d000 */
[----:B------:R-:W-:Y:S02]  /*2c80*/  SEL R6, R9, RZ, P2 ;  /* 0x000000ff09067207 */ /* 0x000fe40001000000 */
[----:B------:R-:W-:Y:S02]  /*2c90*/  ISETP.NE.AND P1, PT, R8, RZ, P1 ;  /* 0x000000ff0800720c */ /* 0x000fe40000f25270 */
[----:B------:R-:W-:Y:S02]  /*2ca0*/  SHF.R.U32.HI R6, RZ, R6, R7 ;  /* 0x00000006ff067219 */ /* 0x000fe40000011607 */
[----:B------:R-:W-:-:S02]  /*2cb0*/  PLOP3.LUT P0, PT, P0, P1, PT, 0xf8, 0x8f ;  /* 0x00000000008f781c */ /* 0x000fc40000703f70 */
[----:B------:R-:W-:Y:S02]  /*2cc0*/  SHF.R.U32.HI R8, RZ, 0x1, R6 ;  /* 0x00000001ff087819 */ /* 0x000fe40000011606 */
[----:B------:R-:W-:-:S04]  /*2cd0*/  SEL R5, RZ, 0x1, !P0 ;  /* 0x00000001ff057807 */ /* 0x000fc80004000000 */
[----:B------:R-:W-:-:S04]  /*2ce0*/  LOP3.LUT R5, R5, 0x1, R8, 0xf8, !PT ;  /* 0x0000000105057812 */ /* 0x000fc800078ef808 */
[----:B------:R-:W-:-:S04]  /*2cf0*/  LOP3.LUT R5, R5, R6, RZ, 0xc0, !PT ;  /* 0x0000000605057212 */ /* 0x000fc800078ec0ff */
[----:B------:R-:W-:-:S04]  /*2d00*/  IADD3 R5, PT, PT, R8, R5, RZ ;  /* 0x0000000508057210 */ /* 0x000fc80007ffe0ff */
[----:B------:R-:W-:Y:S01]  /*2d10*/  LOP3.LUT R0, R5, R0, RZ, 0xfc, !PT ;  /* 0x0000000005007212 */ /* 0x000fe200078efcff */
[----:B------:R-:W-:Y:S06]  /*2d20*/  BRA `(.L_x_36) ;  /* 0x0000000000347947 */ /* 0x000fec0003800000 */
.L_x_35:
[----:B------:R-:W-:-:S04]  /*2d30*/  LOP3.LUT R0, R0, 0x80000000, RZ, 0xc0, !PT ;  /* 0x8000000000007812 */ /* 0x000fc800078ec0ff */
[----:B------:R-:W-:Y:S01]  /*2d40*/  LOP3.LUT R0, R0, 0x7f800000, RZ, 0xfc, !PT ;  /* 0x7f80000000007812 */ /* 0x000fe200078efcff */
[----:B------:R-:W-:Y:S06]  /*2d50*/  BRA `(.L_x_36) ;  /* 0x0000000000287947 */ /* 0x000fec0003800000 */
.L_x_34:
[----:B------:R-:W-:Y:S01]  /*2d60*/  LEA R0, R5, R0, 0x17 ;  /* 0x0000000005007211 */ /* 0x000fe200078eb8ff */
[----:B------:R-:W-:Y:S06]  /*2d70*/  BRA `(.L_x_36) ;  /* 0x0000000000207947 */ /* 0x000fec0003800000 */
.L_x_33:
[----:B------:R-:W-:-:S04]  /*2d80*/  LOP3.LUT R0, R9, 0x80000000, R8, 0x48, !PT ;  /* 0x8000000009007812 */ /* 0x000fc800078e4808 */
[----:B------:R-:W-:Y:S01]  /*2d90*/  LOP3.LUT R0, R0, 0x7f800000, RZ, 0xfc, !PT ;  /* 0x7f80000000007812 */ /* 0x000fe200078efcff */
[----:B------:R-:W-:Y:S06]  /*2da0*/  BRA `(.L_x_36) ;  /* 0x0000000000147947 */ /* 0x000fec0003800000 */
.L_x_32:
[----:B------:R-:W-:Y:S01]  /*2db0*/  LOP3.LUT R0, R9, 0x80000000, R8, 0x48, !PT ;  /* 0x8000000009007812 */ /* 0x000fe200078e4808 */
[----:B------:R-:W-:Y:S06]  /*2dc0*/  BRA `(.L_x_36) ;  /* 0x00000000000c7947 */ /* 0x000fec0003800000 */
.L_x_31:
[----:B------:R-:W0:Y:S01]  /*2dd0*/  MUFU.RSQ R0, -QNAN ;  /* 0xffc0000000007908 */ /* 0x000e220000001400 */
[----:B------:R-:W-:Y:S05]  /*2de0*/  BRA `(.L_x_36) ;  /* 0x0000000000047947 */ /* 0x000fea0003800000 */
.L_x_30:
[----:B------:R-:W-:-:S07]  /*2df0*/  FADD.FTZ R0, R0, R17 ;  /* 0x0000001100007221 */ /* 0x000fce0000010000 */
.L_x_36:
[----:B------:R-:W-:-:S04]  /*2e00*/  HFMA2 R5, -RZ, RZ, 0, 0 ;  /* 0x00000000ff057431 */ /* 0x000fc800000001ff */
[----:B0-----:R-:W-:Y:S05]  /*2e10*/  RET.REL.NODEC R4 `(_Z29calculate_kernel_update_alphaiiPfS_PiS_S_S0_S0_iibbiiPcff) ;  /* 0xffffffd004787950 */ /* 0x001fea0003c3ffff */
.L_x_37:
        /* <DEDUP_REMOVED lines=14> */
.L_x_41:


//--------------------- .text._Z18smo_kernel_initialPfPiS_S_S0_S0_iif --------------------------
	.section	.text._Z18smo_kernel_initialPfPiS_S_S0_S0_iif,"ax",@progbits
	.align	128
        .global         _Z18smo_kernel_initialPfPiS_S_S0_S0_iif
        .type           _Z18smo_kernel_initialPfPiS_S_S0_S0_iif,@function
        .size           _Z18smo_kernel_initialPfPiS_S_S0_S0_iif,(.L_x_44 - _Z18smo_kernel_initialPfPiS_S_S0_S0_iif)
        .other          _Z18smo_kernel_initialPfPiS_S_S0_S0_iif,@"STO_CUDA_ENTRY STV_DEFAULT"
_Z18smo_kernel_initialPfPiS_S_S0_S0_iif:
.text._Z18smo_kernel_initialPfPiS_S_S0_S0_iif:
        /* <DEDUP_REMOVED lines=9> */
[----:B------:R-:W1:Y:S01]  /*0090*/  LDCU.64 UR4, c[0x0][0x358] ;  /* 0x00006b00ff0477ac */ /* 0x000e620008000a00 */
[----:B------:R-:W2:Y:S06]  /*00a0*/  LDCU UR6, c[0x0][0x3b8] ;  /* 0x00007700ff0677ac */ /* 0x000eac0008000800 */
[----:B------:R-:W3:Y:S08]  /*00b0*/  LDC.64 R4, c[0x0][0x390] ;  /* 0x0000e400ff047b82 */ /* 0x000ef00000000a00 */
[----:B------:R-:W4:Y:S01]  /*00c0*/  LDC.64 R6, c[0x0][0x398] ;  /* 0x0000e600ff067b82 */ /* 0x000f220000000a00 */
[----:B0-----:R-:W-:-:S07]  /*00d0*/  IMAD.WIDE R2, R11, 0x4, R2 ;  /* 0x000000040b027825 */ /* 0x001fce00078e0202 */
[----:B------:R-:W0:Y:S01]  /*00e0*/  LDC.64 R8, c[0x0][0x3a0] ;  /* 0x0000e800ff087b82 */ /* 0x000e220000000a00 */
[----:B-1----:R-:W5:Y:S01]  /*00f0*/  LDG.E R0, desc[UR4][R2.64] ;  /* 0x0000000402007981 */ /* 0x002f62000c1e1900 */
[----:B---3--:R-:W-:-:S04]  /*0100*/  IMAD.WIDE R4, R11, 0x4, R4 ;  /* 0x000000040b047825 */ /* 0x008fc800078e0204 */
[----:B----4-:R-:W-:-:S04]  /*0110*/  IMAD.WIDE R6, R11, 0x4, R6 ;  /* 0x000000040b067825 */ /* 0x010fc800078e0206 */
[----:B-----5:R-:W-:-:S05]  /*0120*/  IMAD.MOV R0, RZ, RZ, -R0 ;  /* 0x000000ffff007224 */ /* 0x020fca00078e0a00 */
[----:B------:R-:W-:-:S05]  /*0130*/  I2FP.F32.S32 R13, R0 ;  /* 0x00000000000d7245 */ /* 0x000fca0000201400 */
[----:B------:R1:W-:Y:S04]  /*0140*/  STG.E desc[UR4][R4.64], R13 ;  /* 0x0000000d04007986 */ /* 0x0003e8000c101904 */
[----:B------:R3:W-:Y:S04]  /*0150*/  STG.E desc[UR4][R6.64], RZ ;  /* 0x000000ff06007986 */ /* 0x0007e8000c101904 */
[----:B------:R-:W4:Y:S01]  /*0160*/  LDG.E R0, desc[UR4][R2.64] ;  /* 0x0000000402007981 */ /* 0x000f22000c1e1900 */
[----:B0-----:R-:W-:Y:S01]  /*0170*/  IMAD.WIDE R8, R11, 0x4, R8 ;  /* 0x000000040b087825 */ /* 0x001fe200078e0208 */
[----:B-1----:R-:W0:Y:S01]  /*0180*/  LDC.64 R4, c[0x0][0x3a8] ;  /* 0x0000ea00ff047b82 */ /* 0x002e220000000a00 */
[----:B----4-:R-:W-:-:S04]  /*0190*/  ISETP.NE.AND P0, PT, R0, -0x1, PT ;  /* 0xffffffff0000780c */ /* 0x010fc80003f05270 */
[----:B--2---:R-:W-:-:S04]  /*01a0*/  FSETP.EQ.AND P0, PT, RZ, UR6, !P0 ;  /* 0x00000006ff007c0b */ /* 0x004fc8000c702000 */
[----:B------:R-:W-:-:S04]  /*01b0*/  ISETP.EQ.OR P0, PT, R0, 0x1, P0 ;  /* 0x000000010000780c */ /* 0x000fc80000702670 */
[----:B------:R-:W-:-:S05]  /*01c0*/  SEL R15, RZ, 0x1, !P0 ;  /* 0x00000001ff0f7807 */ /* 0x000fca0004000000 */
[----:B------:R3:W-:Y:S04]  /*01d0*/  STG.E desc[UR4][R8.64], R15 ;  /* 0x0000000f08007986 */ /* 0x0007e8000c101904 */
[----:B------:R-:W2:Y:S01]  /*01e0*/  LDG.E R0, desc[UR4][R6.64] ;  /* 0x0000000406007981 */ /* 0x000ea2000c1e1900 */
[----:B------:R-:W-:Y:S01]  /*01f0*/  BSSY.RECONVERGENT B0, `(.L_x_38) ;  /* 0x000000d000007945 */ /* 0x000fe20003800200 */
[----:B0-----:R-:W-:-:S04]  /*0200*/  IMAD.WIDE R4, R11, 0x4, R4 ;  /* 0x000000040b047825 */ /* 0x001fc800078e0204 */
[----:B------:R-:W-:Y:S01]  /*0210*/  IMAD.MOV.U32 R11, RZ, RZ, 0x1 ;  /* 0x00000001ff0b7424 */ /* 0x000fe200078e00ff */
[C---:B--2---:R-:W-:Y:S02]  /*0220*/  FSETP.GEU.AND P0, PT, R0.reuse, UR6, PT ;  /* 0x0000000600007c0b */ /* 0x044fe4000bf0e000 */
[----:B------:R-:W-:-:S13]  /*0230*/  FSETP.GT.AND P1, PT, R0, RZ, PT ;  /* 0x000000ff0000720b */ /* 0x000fda0003f24000 */
[----:B---3--:R-:W-:Y:S05]  /*0240*/  @!P0 BRA P1, `(.L_x_39) ;  /* 0x00000000001c8947 */ /* 0x008fea0000800000 */
[----:B------:R-:W2:Y:S02]  /*0250*/  LDG.E R2, desc[UR4][R2.64] ;  /* 0x0000000402027981 */ /* 0x000ea4000c1e1900 */
[C---:B--2---:R-:W-:Y:S02]  /*0260*/  ISETP.NE.AND P0, PT, R2.reuse, 0x1, PT ;  /* 0x000000010200780c */ /* 0x044fe40003f05270 */
[----:B------:R-:W-:Y:S02]  /*0270*/  ISETP.NE.AND P1, PT, R2, -0x1, PT ;  /* 0xffffffff0200780c */ /* 0x000fe40003f25270 */
[C---:B------:R-:W-:Y:S02]  /*0280*/  FSETP.EQ.AND P0, PT, R0.reuse, UR6, !P0 ;  /* 0x0000000600007c0b */ /* 0x040fe4000c702000 */
[----:B------:R-:W-:-:S04]  /*0290*/  FSETP.EQ.AND P1, PT, R0, RZ, !P1 ;  /* 0x000000ff0000720b */ /* 0x000fc80004f22000 */
[----:B------:R-:W-:-:S04]  /*02a0*/  PLOP3.LUT P0, PT, P0, P1, PT, 0xf8, 0x8f ;  /* 0x00000000008f781c */ /* 0x000fc80000703f70 */
[----:B------:R-:W-:-:S09]  /*02b0*/  SEL R11, RZ, 0x1, !P0 ;  /* 0x00000001ff0b7807 */ /* 0x000fd20004000000 */
.L_x_39:
[----:B------:R-:W-:Y:S05]  /*02c0*/  BSYNC.RECONVERGENT B0 ;  /* 0x0000000000007941 */ /* 0x000fea0003800200 */
.L_x_38:
[----:B------:R-:W-:Y:S01]  /*02d0*/  STG.E desc[UR4][R4.64], R11 ;  /* 0x0000000b04007986 */ /* 0x000fe2000c101904 */
[----:B------:R-:W-:Y:S05]  /*02e0*/  EXIT ;  /* 0x000000000000794d */ /* 0x000fea0003800000 */
.L_x_40:
        /* <DEDUP_REMOVED lines=9> */
.L_x_44:


//--------------------- .nv.global.init           --------------------------
	.section	.nv.global.init,"aw",@progbits
.nv.global.init:
	.type		$str,@object
	.size		$str,($str$1 - $str)
$str:
        /*0000*/ 	.byte	0x79, 0x5f, 0x75, 0x70, 0x3a, 0x25, 0x64, 0x00
	.type		$str$1,@object
	.size		$str$1,($str$4 - $str$1)
$str$1:
        /*0008*/ 	.byte	0x79, 0x5f, 0x6c, 0x6f, 0x77, 0x3a, 0x25, 0x64, 0x00
	.type		$str$4,@object
	.size		$str$4,($str$3 - $str$4)
$str$4:
        /*0011*/ 	.byte	0x6d, 0x69, 0x75, 0x3a, 0x20, 0x25, 0x2e, 0x32, 0x66, 0x00
	.type		$str$3,@object
	.size		$str$3,($str$2 - $str$3)
$str$3:
        /*001b*/ 	.byte	0x65, 0x5f, 0x75, 0x70, 0x3a, 0x25, 0x30, 0x2e, 0x32, 0x66, 0x00
	.type		$str$2,@object
	.size		$str$2,(.L_2 - $str$2)
$str$2:
        /*0026*/ 	.byte	0x65, 0x5f, 0x6c, 0x6f, 0x77, 0x3a, 0x25, 0x30, 0x2e, 0x32, 0x66, 0x00
.L_2:


//--------------------- .nv.shared.reserved.0     --------------------------
	.section	.nv.shared.reserved.0,"aw",@nobits
	.weak		__nv_reservedSMEM_offset_0_alias
	.size		__nv_reservedSMEM_offset_0_alias, 0, 64
	.other		__nv_reservedSMEM_offset_0_alias,@"STO_CUDA_RESERVED_SHARED STV_DEFAULT"
__nv_reservedSMEM_offset_0_alias:
	.zero		0
	.zero		64


//--------------------- .nv.constant0._Z22write_kernel_to_memoryPfS_iiS_i --------------------------
	.section	.nv.constant0._Z22write_kernel_to_memoryPfS_iiS_i,"a",@progbits
	.sectionflags	@""
	.align	4
.nv.constant0._Z22write_kernel_to_memoryPfS_iiS_i:
	.zero		932


//--------------------- .nv.constant0._Z29calculate_kernel_update_alphaiiPfS_PiS_S_S0_S0_iibbiiPcff --------------------------
	.section	.nv.constant0._Z29calculate_kernel_update_alphaiiPfS_PiS_S_S0_S0_iibbiiPcff,"a",@progbits
	.sectionflags	@""
	.align	4
.nv.constant0._Z29calculate_kernel_update_alphaiiPfS_PiS_S_S0_S0_iibbiiPcff:
	.zero		1000


//--------------------- .nv.constant0._Z18smo_kernel_initialPfPiS_S_S0_S0_iif --------------------------
	.section	.nv.constant0._Z18smo_kernel_initialPfPiS_S_S0_S0_iif,"a",@progbits
	.sectionflags	@""
	.align	4
.nv.constant0._Z18smo_kernel_initialPfPiS_S_S0_S0_iif:
	.zero		956


//--------------------- SYMBOLS --------------------------

	.type		.nv.reservedSmem.offset0,@object
	.size		.nv.reservedSmem.offset0,0x4
	.type		vprintf,@function
